// auto-generated by cutlass_sweep.gemm — config: {"arch": "sm_90", "cluster_m": 2, "cluster_n": 2, "dtype": "tf32", "stages": 3, "tile_k": 128, "tile_m": 128, "tile_n": 64}
#include "cutlass/cutlass.h"
#include "cutlass/gemm/collective/collective_builder.hpp"
#include "cutlass/gemm/device/gemm_universal_adapter.h"
#include "cutlass/gemm/kernel/gemm_universal.hpp"
#include "cutlass/epilogue/collective/collective_builder.hpp"

using ElemA = cutlass::tfloat32_t;
using ElemB = cutlass::tfloat32_t;
using ElemCD = cutlass::tfloat32_t;
using Acc  = float;
using TileShape    = cute::Shape<cute::_128, cute::_64, cute::_128>;
using ClusterShape = cute::Shape<cute::_2, cute::_2, cute::_1>;

using CollectiveEpilogue = typename cutlass::epilogue::collective::CollectiveBuilder<
    cutlass::arch::Sm90, cutlass::arch::OpClassTensorOp,
    TileShape, ClusterShape,
    cutlass::epilogue::collective::EpilogueTileAuto,
    Acc, Acc,
    ElemCD, cutlass::layout::RowMajor, 128 / cutlass::sizeof_bits<ElemCD>::value,
    ElemCD, cutlass::layout::RowMajor, 128 / cutlass::sizeof_bits<ElemCD>::value,
    cutlass::epilogue::collective::EpilogueScheduleAuto
  >::CollectiveOp;

using CollectiveMainloop = typename cutlass::gemm::collective::CollectiveBuilder<
    cutlass::arch::Sm90, cutlass::arch::OpClassTensorOp,
    ElemA, cutlass::layout::RowMajor, 128 / cutlass::sizeof_bits<ElemA>::value,
    ElemB, cutlass::layout::ColumnMajor, 128 / cutlass::sizeof_bits<ElemB>::value,
    Acc,
    TileShape, ClusterShape,
    cutlass::gemm::collective::StageCount<3>,
    cutlass::gemm::collective::KernelScheduleAuto
  >::CollectiveOp;

using GemmKernel = cutlass::gemm::kernel::GemmUniversal<
    cute::Shape<int,int,int,int>,
    CollectiveMainloop,
    CollectiveEpilogue
>;
using Gemm = cutlass::gemm::device::GemmUniversalAdapter<GemmKernel>;

// Force the device kernel symbol into the cubin without needing a host main.
auto* _anchor = &cutlass::device_kernel<GemmKernel>;


// ===== COMPILED SASS (sm_90a) =====

	.target	sm_90a

	.elftype	@"ET_EXEC"


//--------------------- .note.nv.tkinfo           --------------------------
	.section	.note.nv.tkinfo,"",@"SHT_NOTE"
	.sectionflags	@"SHF_NOTE_NV_TKINFO"
	.tkinfo
        /*0018*/ 	.word	0x00000002
        /*0030*/ 	.string	""
        /*0030*/ 	.string	"ptxas"
        /*0030*/ 	.string	"Cuda compilation tools, release 13.0, V13.0.88"
        /*0030*/ 	.string	"Build cuda_13.0.r13.0/compiler.36424714_0"
        /*0030*/ 	.string	"-arch sm_90a -m 64 "



//--------------------- .note.nv.cuinfo           --------------------------
	.section	.note.nv.cuinfo,"",@"SHT_NOTE"
	.sectionflags	@"SHF_NOTE_NV_CUINFO"
        /*0018*/ 	.short	0x0002
        /*001a*/ 	.short	0x005a
        /*001c*/ 	.short	0x0082
	.zero		2


//--------------------- .nv.info                  --------------------------
	.section	.nv.info,"",@"SHT_CUDA_INFO"
	.align	4


	//----- nvinfo : EIATTR_REGCOUNT
	.align		4
        /*0000*/ 	.byte	0x04, 0x2f
        /*0002*/ 	.short	(.L_15 - .L_14)
	.align		4
.L_14:
        /*0004*/ 	.word	index@(_ZN7cutlass13device_kernelINS_4gemm6kernel13GemmUniversalIN4cute5tupleIJiiiiEEENS1_10collective13CollectiveMmaINS1_34MainloopSm90TmaGmmaWarpSpecializedILi3ENS5_IJNS4_1CILi2EEESB_NSA_ILi1EEEEEENS1_35KernelTmaWarpSpecializedCooperativeEEENS5_IJNSA_ILi128EEENSA_ILi64EEESG_EEENS_10tfloat32_tENS5_IJlSC_lEEESJ_SK_NS4_8TiledMMAINS4_8MMA_AtomIJNS4_4SM904GMMA29MMA_64x64x8_F32TF32TF32_SS_TNILNSO_7ScaleInE1ELSQ_1EEEEEENS4_6LayoutINS5_IJSB_SC_SC_EEENS5_IJSC_NSA_ILi0EEESV_EEEEENS5_IJNS4_10UnderscoreESY_SY_EEEEENS4_23SM90_TMA_LOAD_MULTICASTENS4_14ComposedLayoutINS4_7SwizzleILi3ELi4ELi3EEENS4_18smem_ptr_flag_bitsILi32EEENST_INS5_IJNSA_ILi8EEENSA_ILi32EEEEEENS5_IJS18_SC_EEEEEEEvNS4_8identityES11_S1C_vS1D_EENS_8epilogue10collective6detail29Sm90TmaWarpSpecializedAdapterINS1G_15DefaultEpilogueISJ_SK_SK_NS1F_6thread17LinearCombinationISJ_Li1EffLNS1K_9ScaleType4KindE0ELNS_15FloatRoundStyleE2ESJ_EENS1_15EpilogueDefaultEEEEEvvEEEEvNT_6ParamsE)
        /*0008*/ 	.word	0x000000a8


	//----- nvinfo : EIATTR_FRAME_SIZE
	.align		4
.L_15:
        /*000c*/ 	.byte	0x04, 0x11
        /*000e*/ 	.short	(.L_17 - .L_16)
	.align		4
.L_16:
        /*0010*/ 	.word	index@(_ZN7cutlass13device_kernelINS_4gemm6kernel13GemmUniversalIN4cute5tupleIJiiiiEEENS1_10collective13CollectiveMmaINS1_34MainloopSm90TmaGmmaWarpSpecializedILi3ENS5_IJNS4_1CILi2EEESB_NSA_ILi1EEEEEENS1_35KernelTmaWarpSpecializedCooperativeEEENS5_IJNSA_ILi128EEENSA_ILi64EEESG_EEENS_10tfloat32_tENS5_IJlSC_lEEESJ_SK_NS4_8TiledMMAINS4_8MMA_AtomIJNS4_4SM904GMMA29MMA_64x64x8_F32TF32TF32_SS_TNILNSO_7ScaleInE1ELSQ_1EEEEEENS4_6LayoutINS5_IJSB_SC_SC_EEENS5_IJSC_NSA_ILi0EEESV_EEEEENS5_IJNS4_10UnderscoreESY_SY_EEEEENS4_23SM90_TMA_LOAD_MULTICASTENS4_14ComposedLayoutINS4_7SwizzleILi3ELi4ELi3EEENS4_18smem_ptr_flag_bitsILi32EEENST_INS5_IJNSA_ILi8EEENSA_ILi32EEEEEENS5_IJS18_SC_EEEEEEEvNS4_8identityES11_S1C_vS1D_EENS_8epilogue10collective6detail29Sm90TmaWarpSpecializedAdapterINS1G_15DefaultEpilogueISJ_SK_SK_NS1F_6thread17LinearCombinationISJ_Li1EffLNS1K_9ScaleType4KindE0ELNS_15FloatRoundStyleE2ESJ_EENS1_15EpilogueDefaultEEEEEvvEEEEvNT_6ParamsE)
        /*0014*/ 	.word	0x00000000


	//----- nvinfo : EIATTR_MIN_STACK_SIZE
	.align		4
.L_17:
        /*0018*/ 	.byte	0x04, 0x12
        /*001a*/ 	.short	(.L_19 - .L_18)
	.align		4
.L_18:
        /*001c*/ 	.word	index@(_ZN7cutlass13device_kernelINS_4gemm6kernel13GemmUniversalIN4cute5tupleIJiiiiEEENS1_10collective13CollectiveMmaINS1_34MainloopSm90TmaGmmaWarpSpecializedILi3ENS5_IJNS4_1CILi2EEESB_NSA_ILi1EEEEEENS1_35KernelTmaWarpSpecializedCooperativeEEENS5_IJNSA_ILi128EEENSA_ILi64EEESG_EEENS_10tfloat32_tENS5_IJlSC_lEEESJ_SK_NS4_8TiledMMAINS4_8MMA_AtomIJNS4_4SM904GMMA29MMA_64x64x8_F32TF32TF32_SS_TNILNSO_7ScaleInE1ELSQ_1EEEEEENS4_6LayoutINS5_IJSB_SC_SC_EEENS5_IJSC_NSA_ILi0EEESV_EEEEENS5_IJNS4_10UnderscoreESY_SY_EEEEENS4_23SM90_TMA_LOAD_MULTICASTENS4_14ComposedLayoutINS4_7SwizzleILi3ELi4ELi3EEENS4_18smem_ptr_flag_bitsILi32EEENST_INS5_IJNSA_ILi8EEENSA_ILi32EEEEEENS5_IJS18_SC_EEEEEEEvNS4_8identityES11_S1C_vS1D_EENS_8epilogue10collective6detail29Sm90TmaWarpSpecializedAdapterINS1G_15DefaultEpilogueISJ_SK_SK_NS1F_6thread17LinearCombinationISJ_Li1EffLNS1K_9ScaleType4KindE0ELNS_15FloatRoundStyleE2ESJ_EENS1_15EpilogueDefaultEEEEEvvEEEEvNT_6ParamsE)
        /*0020*/ 	.word	0x00000000
.L_19:


//--------------------- .nv.compat                --------------------------
	.section	.nv.compat,"",@"SHT_CUDA_COMPAT_INFO"
	.align	4
        /*0000*/ 	.byte	0x02, 0x09, 0x01, 0x00, 0x02, 0x02, 0x04, 0x00, 0x02, 0x05, 0x05, 0x00, 0x03, 0x07, 0x01, 0x01
        /*0010*/ 	.byte	0x02, 0x03, 0x01, 0x00, 0x02, 0x06, 0x01, 0x00, 0x04, 0x0b, 0x08, 0x00, 0x00, 0x00, 0x00, 0x00
        /*0020*/ 	.byte	0x00, 0x00, 0x00, 0x00


//--------------------- .nv.info._ZN7cutlass13device_kernelINS_4gemm6kernel13GemmUniversalIN4cute5tupleIJiiiiEEENS1_10collective13CollectiveMmaINS1_34MainloopSm90TmaGmmaWarpSpecializedILi3ENS5_IJNS4_1CILi2EEESB_NSA_ILi1EEEEEENS1_35KernelTmaWarpSpecializedCooperativeEEENS5_IJNSA_ILi128EEENSA_ILi64EEESG_EEENS_10tfloat32_tENS5_IJlSC_lEEESJ_SK_NS4_8TiledMMAINS4_8MMA_AtomIJNS4_4SM904GMMA29MMA_64x64x8_F32TF32TF32_SS_TNILNSO_7ScaleInE1ELSQ_1EEEEEENS4_6LayoutINS5_IJSB_SC_SC_EEENS5_IJSC_NSA_ILi0EEESV_EEEEENS5_IJNS4_10UnderscoreESY_SY_EEEEENS4_23SM90_TMA_LOAD_MULTICASTENS4_14ComposedLayoutINS4_7SwizzleILi3ELi4ELi3EEENS4_18smem_ptr_flag_bitsILi32EEENST_INS5_IJNSA_ILi8EEENSA_ILi32EEEEEENS5_IJS18_SC_EEEEEEEvNS4_8identityES11_S1C_vS1D_EENS_8epilogue10collective6detail29Sm90TmaWarpSpecializedAdapterINS1G_15DefaultEpilogueISJ_SK_SK_NS1F_6thread17LinearCombinationISJ_Li1EffLNS1K_9ScaleType4KindE0ELNS_15FloatRoundStyleE2ESJ_EENS1_15EpilogueDefaultEEEEEvvEEEEvNT_6ParamsE --------------------------
	.section	.nv.info._ZN7cutlass13device_kernelINS_4gemm6kernel13GemmUniversalIN4cute5tupleIJiiiiEEENS1_10collective13CollectiveMmaINS1_34MainloopSm90TmaGmmaWarpSpecializedILi3ENS5_IJNS4_1CILi2EEESB_NSA_ILi1EEEEEENS1_35KernelTmaWarpSpecializedCooperativeEEENS5_IJNSA_ILi128EEENSA_ILi64EEESG_EEENS_10tfloat32_tENS5_IJlSC_lEEESJ_SK_NS4_8TiledMMAINS4_8MMA_AtomIJNS4_4SM904GMMA29MMA_64x64x8_F32TF32TF32_SS_TNILNSO_7ScaleInE1ELSQ_1EEEEEENS4_6LayoutINS5_IJSB_SC_SC_EEENS5_IJSC_NSA_ILi0EEESV_EEEEENS5_IJNS4_10UnderscoreESY_SY_EEEEENS4_23SM90_TMA_LOAD_MULTICASTENS4_14ComposedLayoutINS4_7SwizzleILi3ELi4ELi3EEENS4_18smem_ptr_flag_bitsILi32EEENST_INS5_IJNSA_ILi8EEENSA_ILi32EEEEEENS5_IJS18_SC_EEEEEEEvNS4_8identityES11_S1C_vS1D_EENS_8epilogue10collective6detail29Sm90TmaWarpSpecializedAdapterINS1G_15DefaultEpilogueISJ_SK_SK_NS1F_6thread17LinearCombinationISJ_Li1EffLNS1K_9ScaleType4KindE0ELNS_15FloatRoundStyleE2ESJ_EENS1_15EpilogueDefaultEEEEEvvEEEEvNT_6ParamsE,"",@"SHT_CUDA_INFO"
	.sectionflags	@""
	.align	4


	//----- nvinfo : EIATTR_CUDA_API_VERSION
	.align		4
        /*0000*/ 	.byte	0x04, 0x37
        /*0002*/ 	.short	(.L_21 - .L_20)
.L_20:
        /*0004*/ 	.word	0x00000082


	//----- nvinfo : EIATTR_KPARAM_INFO
	.align		4
.L_21:
        /*0008*/ 	.byte	0x04, 0x17
        /*000a*/ 	.short	(.L_23 - .L_22)
.L_22:
        /*000c*/ 	.word	0x00000000
        /*0010*/ 	.short	0x0000
        /*0012*/ 	.short	0x0070
        /*0014*/ 	.byte	0x00, 0xf0, 0x01, 0x10


	//----- nvinfo : EIATTR_SPARSE_MMA_MASK
	.align		4
.L_23:
        /*0018*/ 	.byte	0x03, 0x50
        /*001a*/ 	.short	0x0000


	//----- nvinfo : EIATTR_MAXREG_COUNT
	.align		4
        /*001c*/ 	.byte	0x03, 0x1b
        /*001e*/ 	.short	0x00a8


	//----- nvinfo : EIATTR_NUM_BARRIERS
	.align		4
        /*0020*/ 	.byte	0x02, 0x4c
        /*0022*/ 	.byte	0x01
	.zero		1


	//----- nvinfo : EIATTR_EXTERNS
	.align		4
        /*0024*/ 	.byte	0x04, 0x0f
        /*0026*/ 	.short	(.L_25 - .L_24)


	//   ....[0]....
	.align		4
.L_24:
        /*0028*/ 	.word	index@(__assertfail)


	//----- nvinfo : EIATTR_MERCURY_ISA_VERSION
	.align		4
.L_25:
        /*002c*/ 	.byte	0x03, 0x5f
        /*002e*/ 	.short	0x0101


	//----- nvinfo : EIATTR_INT_WARP_WIDE_INSTR_OFFSETS
	.align		4
        /*0030*/ 	.byte	0x04, 0x31
        /*0032*/ 	.short	(.L_27 - .L_26)


	//   ....[0]....
.L_26:
        /*0034*/ 	.word	0x00000460


	//   ....[1]....
        /*0038*/ 	.word	0x00000490


	//   ....[2]....
        /*003c*/ 	.word	0x00000630


	//   ....[3]....
        /*0040*/ 	.word	0x00002950


	//----- nvinfo : EIATTR_COOP_GROUP_MASK_REGIDS
	.align		4
.L_27:
        /*0044*/ 	.byte	0x04, 0x29
        /*0046*/ 	.short	(.L_29 - .L_28)


	//   ....[0]....
.L_28:
        /*0048*/ 	.word	0xffffffff


	//   ....[1]....
        /*004c*/ 	.word	0xffffffff


	//   ....[2]....
        /*0050*/ 	.word	0xffffffff


	//   ....[3]....
        /*0054*/ 	.word	0xffffffff


	//   ....[4]....
        /*0058*/ 	.word	0xffffffff


	//   ....[5]....
        /*005c*/ 	.word	0xffffffff


	//----- nvinfo : EIATTR_COOP_GROUP_INSTR_OFFSETS
	.align		4
.L_29:
        /*0060*/ 	.byte	0x04, 0x28
        /*0062*/ 	.short	(.L_31 - .L_30)


	//   ....[0]....
.L_30:
        /*0064*/ 	.word	0x00000060


	//   ....[1]....
        /*0068*/ 	.word	0x00000070


	//   ....[2]....
        /*006c*/ 	.word	0x00000130


	//   ....[3]....
        /*0070*/ 	.word	0x000002b0


	//   ....[4]....
        /*0074*/ 	.word	0x000007e0


	//   ....[5]....
        /*0078*/ 	.word	0x00001460


	//----- nvinfo : EIATTR_REG_RECONFIG
	.align		4
.L_31:
        /*007c*/ 	.byte	0x01, 0x54
	.zero		2


	//----- nvinfo : EIATTR_SYSCALL_OFFSETS
	.align		4
        /*0080*/ 	.byte	0x04, 0x46
        /*0082*/ 	.short	(.L_33 - .L_32)


	//   ....[0]....
.L_32:
        /*0084*/ 	.word	0x00001650


	//----- nvinfo : EIATTR_MBARRIER_INSTR_OFFSETS
	.align		4
.L_33:
        /*0088*/ 	.byte	0x04, 0x39
        /*008a*/ 	.short	(.L_35 - .L_34)


	//   ....[0]....
.L_34:
        /*008c*/ 	.word	0x00000230
        /*0090*/ 	.word	0x000000ff
        /*0094*/ 	.word	0x00000000
        /*0098*/ 	.short	0x0100
        /*009a*/ 	.byte	0x08
	.zero		1


	//   ....[1]....
        /*009c*/ 	.word	0x00000240
        /*00a0*/ 	.word	0x000000ff
        /*00a4*/ 	.word	0x00000018
        /*00a8*/ 	.short	0x0100
        /*00aa*/ 	.byte	0x08
	.zero		1


	//   ....[2]....
        /*00ac*/ 	.word	0x00000250
        /*00b0*/ 	.word	0x000000ff
        /*00b4*/ 	.word	0x00000008
        /*00b8*/ 	.short	0x0100
        /*00ba*/ 	.byte	0x08
	.zero		1


	//   ....[3]....
        /*00bc*/ 	.word	0x00000260
        /*00c0*/ 	.word	0x000000ff
        /*00c4*/ 	.word	0x00000020
        /*00c8*/ 	.short	0x0100
        /*00ca*/ 	.byte	0x08
	.zero		1


	//   ....[4]....
        /*00cc*/ 	.word	0x00000270
        /*00d0*/ 	.word	0x000000ff
        /*00d4*/ 	.word	0x00000010
        /*00d8*/ 	.short	0x0100
        /*00da*/ 	.byte	0x08
	.zero		1


	//   ....[5]....
        /*00dc*/ 	.word	0x00000280
        /*00e0*/ 	.word	0x000000ff
        /*00e4*/ 	.word	0x00000028
        /*00e8*/ 	.short	0x0100
        /*00ea*/ 	.byte	0x08
	.zero		1


	//   ....[6]....
        /*00ec*/ 	.word	0x000006c0
        /*00f0*/ 	.word	0x000000ff
        /*00f4*/ 	.word	0x00000040
        /*00f8*/ 	.short	0x0100
        /*00fa*/ 	.byte	0x06
	.zero		1


	//   ....[7]....
        /*00fc*/ 	.word	0x00000760
        /*0100*/ 	.word	0x000000ff
        /*0104*/ 	.word	0x00000048
        /*0108*/ 	.short	0x0100
        /*010a*/ 	.byte	0x06
	.zero		1


	//   ....[8]....
        /*010c*/ 	.word	0x00001710
        /*0110*/ 	.word	0x00000003
        /*0114*/ 	.word	0x00000000
        /*0118*/ 	.short	0x010a
        /*011a*/ 	.byte	0x3f
	.zero		1


	//   ....[9]....
        /*011c*/ 	.word	0x00001770
        /*0120*/ 	.word	0x00000003
        /*0124*/ 	.word	0x00000000
        /*0128*/ 	.short	0x010a
        /*012a*/ 	.byte	0x3f
	.zero		1


	//   ....[10]....
        /*012c*/ 	.word	0x00002020
        /*0130*/ 	.word	0x00000005
        /*0134*/ 	.word	0x00000000
        /*0138*/ 	.short	0x010a
        /*013a*/ 	.byte	0x3f
	.zero		1


	//   ....[11]....
        /*013c*/ 	.word	0x00002060
        /*0140*/ 	.word	0x00000005
        /*0144*/ 	.word	0x00000000
        /*0148*/ 	.short	0x010a
        /*014a*/ 	.byte	0x3f
	.zero		1


	//   ....[12]....
        /*014c*/ 	.word	0x00002800
        /*0150*/ 	.word	0x00000004
        /*0154*/ 	.word	0x00000000
        /*0158*/ 	.short	0x0101
        /*015a*/ 	.byte	0x3f
	.zero		1


	//   ....[13]....
        /*015c*/ 	.word	0x000029f0
        /*0160*/ 	.word	0x00000000
        /*0164*/ 	.word	0x00000000
        /*0168*/ 	.short	0x0101
        /*016a*/ 	.byte	0x3f
	.zero		1


	//   ....[14]....
        /*016c*/ 	.word	0x00005d60
        /*0170*/ 	.word	0x00000015
        /*0174*/ 	.word	0x00000018
        /*0178*/ 	.short	0x010a
        /*017a*/ 	.byte	0x3f
	.zero		1


	//   ....[15]....
        /*017c*/ 	.word	0x00006340
        /*0180*/ 	.word	0x00000006
        /*0184*/ 	.word	0x00000048
        /*0188*/ 	.short	0x0101
        /*018a*/ 	.byte	0x3f
	.zero		1


	//   ....[16]....
        /*018c*/ 	.word	0x00006a70
        /*0190*/ 	.word	0x00000007
        /*0194*/ 	.word	0x00000000
        /*0198*/ 	.short	0x010a
        /*019a*/ 	.byte	0x3f
	.zero		1


	//   ....[17]....
        /*019c*/ 	.word	0x00006af0
        /*01a0*/ 	.word	0x00000006
        /*01a4*/ 	.word	0x00000000
        /*01a8*/ 	.short	0x010a
        /*01aa*/ 	.byte	0x3f
	.zero		1


	//   ....[18]....
        /*01ac*/ 	.word	0x00006b80
        /*01b0*/ 	.word	0x00000003
        /*01b4*/ 	.word	0x00000000
        /*01b8*/ 	.short	0x010a
        /*01ba*/ 	.byte	0x3f
	.zero		1


	//   ....[19]....
        /*01bc*/ 	.word	0x00006be0
        /*01c0*/ 	.word	0x00000003
        /*01c4*/ 	.word	0x00000000
        /*01c8*/ 	.short	0x010a
        /*01ca*/ 	.byte	0x3f
	.zero		1


	//   ....[20]....
        /*01cc*/ 	.word	0x00006c30
        /*01d0*/ 	.word	0x00000005
        /*01d4*/ 	.word	0x00000000
        /*01d8*/ 	.short	0x010a
        /*01da*/ 	.byte	0x3f
	.zero		1


	//   ....[21]....
        /*01dc*/ 	.word	0x00006d00
        /*01e0*/ 	.word	0x00000015
        /*01e4*/ 	.word	0x00000018
        /*01e8*/ 	.short	0x010a
        /*01ea*/ 	.byte	0x3f
	.zero		1


	//   ....[22]....
        /*01ec*/ 	.word	0x00006dd0
        /*01f0*/ 	.word	0x00000007
        /*01f4*/ 	.word	0x00000000
        /*01f8*/ 	.short	0x010a
        /*01fa*/ 	.byte	0x3f
	.zero		1


	//   ....[23]....
        /*01fc*/ 	.word	0x00006e20
        /*0200*/ 	.word	0x00000006
        /*0204*/ 	.word	0x00000000
        /*0208*/ 	.short	0x010a
        /*020a*/ 	.byte	0x3f
	.zero		1


	//----- nvinfo : EIATTR_NUM_MBARRIERS
	.align		4
.L_35:
        /*020c*/ 	.byte	0x03, 0x38
        /*020e*/ 	.short	0x0008


	//----- nvinfo : EIATTR_EXIT_INSTR_OFFSETS
	.align		4
        /*0210*/ 	.byte	0x04, 0x1c
        /*0212*/ 	.short	(.L_37 - .L_36)


	//   ....[0]....
.L_36:
        /*0214*/ 	.word	0x000009b0


	//   ....[1]....
        /*0218*/ 	.word	0x000011c0


	//   ....[2]....
        /*021c*/ 	.word	0x00005410


	//   ....[3]....
        /*0220*/ 	.word	0x00005970


	//   ....[4]....
        /*0224*/ 	.word	0x00006bd0


	//----- nvinfo : EIATTR_MAX_THREADS
	.align		4
.L_37:
        /*0228*/ 	.byte	0x04, 0x05
        /*022a*/ 	.short	(.L_39 - .L_38)
.L_38:
        /*022c*/ 	.word	0x00000180
        /*0230*/ 	.word	0x00000001
        /*0234*/ 	.word	0x00000001


	//----- nvinfo : EIATTR_CRS_STACK_SIZE
	.align		4
.L_39:
        /*0238*/ 	.byte	0x04, 0x1e
        /*023a*/ 	.short	(.L_41 - .L_40)
.L_40:
        /*023c*/ 	.word	0x00000000


	//----- nvinfo : EIATTR_CBANK_PARAM_SIZE
	.align		4
.L_41:
        /*0240*/ 	.byte	0x03, 0x19
        /*0242*/ 	.short	0x0470


	//----- nvinfo : EIATTR_PARAM_CBANK
	.align		4
        /*0244*/ 	.byte	0x04, 0x0a
        /*0246*/ 	.short	(.L_43 - .L_42)
	.align		4
.L_42:
        /*0248*/ 	.word	index@(.nv.constant0._ZN7cutlass13device_kernelINS_4gemm6kernel13GemmUniversalIN4cute5tupleIJiiiiEEENS1_10collective13CollectiveMmaINS1_34MainloopSm90TmaGmmaWarpSpecializedILi3ENS5_IJNS4_1CILi2EEESB_NSA_ILi1EEEEEENS1_35KernelTmaWarpSpecializedCooperativeEEENS5_IJNSA_ILi128EEENSA_ILi64EEESG_EEENS_10tfloat32_tENS5_IJlSC_lEEESJ_SK_NS4_8TiledMMAINS4_8MMA_AtomIJNS4_4SM904GMMA29MMA_64x64x8_F32TF32TF32_SS_TNILNSO_7ScaleInE1ELSQ_1EEEEEENS4_6LayoutINS5_IJSB_SC_SC_EEENS5_IJSC_NSA_ILi0EEESV_EEEEENS5_IJNS4_10UnderscoreESY_SY_EEEEENS4_23SM90_TMA_LOAD_MULTICASTENS4_14ComposedLayoutINS4_7SwizzleILi3ELi4ELi3EEENS4_18smem_ptr_flag_bitsILi32EEENST_INS5_IJNSA_ILi8EEENSA_ILi32EEEEEENS5_IJS18_SC_EEEEEEEvNS4_8identityES11_S1C_vS1D_EENS_8epilogue10collective6detail29Sm90TmaWarpSpecializedAdapterINS1G_15DefaultEpilogueISJ_SK_SK_NS1F_6thread17LinearCombinationISJ_Li1EffLNS1K_9ScaleType4KindE0ELNS_15FloatRoundStyleE2ESJ_EENS1_15EpilogueDefaultEEEEEvvEEEEvNT_6ParamsE)
        /*024c*/ 	.short	0x0210
        /*024e*/ 	.short	0x0470


	//----- nvinfo : EIATTR_SW_WAR
	.align		4
.L_43:
        /*0250*/ 	.byte	0x04, 0x36
        /*0252*/ 	.short	(.L_45 - .L_44)
.L_44:
        /*0254*/ 	.word	0x00000008
.L_45:


//--------------------- .nv.callgraph             --------------------------
	.section	.nv.callgraph,"",@"SHT_CUDA_CALLGRAPH"
	.align	4
	.sectionentsize	8
	.align		4
        /*0000*/ 	.word	0x00000000
	.align		4
        /*0004*/ 	.word	0xffffffff
	.align		4
        /*0008*/ 	.word	index@(_ZN7cutlass13device_kernelINS_4gemm6kernel13GemmUniversalIN4cute5tupleIJiiiiEEENS1_10collective13CollectiveMmaINS1_34MainloopSm90TmaGmmaWarpSpecializedILi3ENS5_IJNS4_1CILi2EEESB_NSA_ILi1EEEEEENS1_35KernelTmaWarpSpecializedCooperativeEEENS5_IJNSA_ILi128EEENSA_ILi64EEESG_EEENS_10tfloat32_tENS5_IJlSC_lEEESJ_SK_NS4_8TiledMMAINS4_8MMA_AtomIJNS4_4SM904GMMA29MMA_64x64x8_F32TF32TF32_SS_TNILNSO_7ScaleInE1ELSQ_1EEEEEENS4_6LayoutINS5_IJSB_SC_SC_EEENS5_IJSC_NSA_ILi0EEESV_EEEEENS5_IJNS4_10UnderscoreESY_SY_EEEEENS4_23SM90_TMA_LOAD_MULTICASTENS4_14ComposedLayoutINS4_7SwizzleILi3ELi4ELi3EEENS4_18smem_ptr_flag_bitsILi32EEENST_INS5_IJNSA_ILi8EEENSA_ILi32EEEEEENS5_IJS18_SC_EEEEEEEvNS4_8identityES11_S1C_vS1D_EENS_8epilogue10collective6detail29Sm90TmaWarpSpecializedAdapterINS1G_15DefaultEpilogueISJ_SK_SK_NS1F_6thread17LinearCombinationISJ_Li1EffLNS1K_9ScaleType4KindE0ELNS_15FloatRoundStyleE2ESJ_EENS1_15EpilogueDefaultEEEEEvvEEEEvNT_6ParamsE)
	.align		4
        /*000c*/ 	.word	index@(__assertfail)
	.align		4
        /*0010*/ 	.word	0x00000000
	.align		4
        /*0014*/ 	.word	0xfffffffe
	.align		4
        /*0018*/ 	.word	0x00000000
	.align		4
        /*001c*/ 	.word	0xfffffffd
	.align		4
        /*0020*/ 	.word	0x00000000
	.align		4
        /*0024*/ 	.word	0xfffffffc


//--------------------- .nv.constant4             --------------------------
	.section	.nv.constant4,"a",@progbits
	.align	8
	.align		8
.nv.constant4:
        /*0000*/ 	.dword	__assertfail
	.align		8
        /*0008*/ 	.dword	__unnamed_1
	.align		8
        /*0010*/ 	.dword	_ZN39_INTERNAL_d3b7cd2b_4_k_cu_fb8b9495_69954cuda3std3__45__cpo5beginE
	.align		8
        /*0018*/ 	.dword	_ZN39_INTERNAL_d3b7cd2b_4_k_cu_fb8b9495_69954cuda3std3__45__cpo3endE
	.align		8
        /*0020*/ 	.dword	_ZN39_INTERNAL_d3b7cd2b_4_k_cu_fb8b9495_69954cuda3std3__45__cpo6cbeginE
	.align		8
        /*0028*/ 	.dword	_ZN39_INTERNAL_d3b7cd2b_4_k_cu_fb8b9495_69954cuda3std3__45__cpo4cendE
	.align		8
        /*0030*/ 	.dword	_ZN39_INTERNAL_d3b7cd2b_4_k_cu_fb8b9495_69954cuda3std3__441_GLOBAL__N__d3b7cd2b_4_k_cu_fb8b9495_69956ignoreE
	.align		8
        /*0038*/ 	.dword	_ZN39_INTERNAL_d3b7cd2b_4_k_cu_fb8b9495_69954cuda3std3__419piecewise_constructE
	.align		8
        /*0040*/ 	.dword	_ZN39_INTERNAL_d3b7cd2b_4_k_cu_fb8b9495_69954cuda3std3__48in_placeE
	.align		8
        /*0048*/ 	.dword	_ZN39_INTERNAL_d3b7cd2b_4_k_cu_fb8b9495_69954cuda3std6ranges3__45__cpo4swapE
	.align		8
        /*0050*/ 	.dword	_ZN39_INTERNAL_d3b7cd2b_4_k_cu_fb8b9495_69954cuda3std6ranges3__45__cpo9iter_moveE
	.align		8
        /*0058*/ 	.dword	_ZN39_INTERNAL_d3b7cd2b_4_k_cu_fb8b9495_69954cute7productE
	.align		8
        /*0060*/ 	.dword	_ZN39_INTERNAL_d3b7cd2b_4_k_cu_fb8b9495_69954cute1_E
	.align		8
        /*0068*/ 	.dword	$str$22
	.align		8
        /*0070*/ 	.dword	$str$23


//--------------------- .text._ZN7cutlass13device_kernelINS_4gemm6kernel13GemmUniversalIN4cute5tupleIJiiiiEEENS1_10collective13CollectiveMmaINS1_34MainloopSm90TmaGmmaWarpSpecializedILi3ENS5_IJNS4_1CILi2EEESB_NSA_ILi1EEEEEENS1_35KernelTmaWarpSpecializedCooperativeEEENS5_IJNSA_ILi128EEENSA_ILi64EEESG_EEENS_10tfloat32_tENS5_IJlSC_lEEESJ_SK_NS4_8TiledMMAINS4_8MMA_AtomIJNS4_4SM904GMMA29MMA_64x64x8_F32TF32TF32_SS_TNILNSO_7ScaleInE1ELSQ_1EEEEEENS4_6LayoutINS5_IJSB_SC_SC_EEENS5_IJSC_NSA_ILi0EEESV_EEEEENS5_IJNS4_10UnderscoreESY_SY_EEEEENS4_23SM90_TMA_LOAD_MULTICASTENS4_14ComposedLayoutINS4_7SwizzleILi3ELi4ELi3EEENS4_18smem_ptr_flag_bitsILi32EEENST_INS5_IJNSA_ILi8EEENSA_ILi32EEEEEENS5_IJS18_SC_EEEEEEEvNS4_8identityES11_S1C_vS1D_EENS_8epilogue10collective6detail29Sm90TmaWarpSpecializedAdapterINS1G_15DefaultEpilogueISJ_SK_SK_NS1F_6thread17LinearCombinationISJ_Li1EffLNS1K_9ScaleType4KindE0ELNS_15FloatRoundStyleE2ESJ_EENS1_15EpilogueDefaultEEEEEvvEEEEvNT_6ParamsE --------------------------
	.section	.text._ZN7cutlass13device_kernelINS_4gemm6kernel13GemmUniversalIN4cute5tupleIJiiiiEEENS1_10collective13CollectiveMmaINS1_34MainloopSm90TmaGmmaWarpSpecializedILi3ENS5_IJNS4_1CILi2EEESB_NSA_ILi1EEEEEENS1_35KernelTmaWarpSpecializedCooperativeEEENS5_IJNSA_ILi128EEENSA_ILi64EEESG_EEENS_10tfloat32_tENS5_IJlSC_lEEESJ_SK_NS4_8TiledMMAINS4_8MMA_AtomIJNS4_4SM904GMMA29MMA_64x64x8_F32TF32TF32_SS_TNILNSO_7ScaleInE1ELSQ_1EEEEEENS4_6LayoutINS5_IJSB_SC_SC_EEENS5_IJSC_NSA_ILi0EEESV_EEEEENS5_IJNS4_10UnderscoreESY_SY_EEEEENS4_23SM90_TMA_LOAD_MULTICASTENS4_14ComposedLayoutINS4_7SwizzleILi3ELi4ELi3EEENS4_18smem_ptr_flag_bitsILi32EEENST_INS5_IJNSA_ILi8EEENSA_ILi32EEEEEENS5_IJS18_SC_EEEEEEEvNS4_8identityES11_S1C_vS1D_EENS_8epilogue10collective6detail29Sm90TmaWarpSpecializedAdapterINS1G_15DefaultEpilogueISJ_SK_SK_NS1F_6thread17LinearCombinationISJ_Li1EffLNS1K_9ScaleType4KindE0ELNS_15FloatRoundStyleE2ESJ_EENS1_15EpilogueDefaultEEEEEvvEEEEvNT_6ParamsE,"ax",@progbits
	.align	128
.text._ZN7cutlass13device_kernelINS_4gemm6kernel13GemmUniversalIN4cute5tupleIJiiiiEEENS1_10collective13CollectiveMmaINS1_34MainloopSm90TmaGmmaWarpSpecializedILi3ENS5_IJNS4_1CILi2EEESB_NSA_ILi1EEEEEENS1_35KernelTmaWarpSpecializedCooperativeEEENS5_IJNSA_ILi128EEENSA_ILi64EEESG_EEENS_10tfloat32_tENS5_IJlSC_lEEESJ_SK_NS4_8TiledMMAINS4_8MMA_AtomIJNS4_4SM904GMMA29MMA_64x64x8_F32TF32TF32_SS_TNILNSO_7ScaleInE1ELSQ_1EEEEEENS4_6LayoutINS5_IJSB_SC_SC_EEENS5_IJSC_NSA_ILi0EEESV_EEEEENS5_IJNS4_10UnderscoreESY_SY_EEEEENS4_23SM90_TMA_LOAD_MULTICASTENS4_14ComposedLayoutINS4_7SwizzleILi3ELi4ELi3EEENS4_18smem_ptr_flag_bitsILi32EEENST_INS5_IJNSA_ILi8EEENSA_ILi32EEEEEENS5_IJS18_SC_EEEEEEEvNS4_8identityES11_S1C_vS1D_EENS_8epilogue10collective6detail29Sm90TmaWarpSpecializedAdapterINS1G_15DefaultEpilogueISJ_SK_SK_NS1F_6thread17LinearCombinationISJ_Li1EffLNS1K_9ScaleType4KindE0ELNS_15FloatRoundStyleE2ESJ_EENS1_15EpilogueDefaultEEEEEvvEEEEvNT_6ParamsE:
        .type           _ZN7cutlass13device_kernelINS_4gemm6kernel13GemmUniversalIN4cute5tupleIJiiiiEEENS1_10collective13CollectiveMmaINS1_34MainloopSm90TmaGmmaWarpSpecializedILi3ENS5_IJNS4_1CILi2EEESB_NSA_ILi1EEEEEENS1_35KernelTmaWarpSpecializedCooperativeEEENS5_IJNSA_ILi128EEENSA_ILi64EEESG_EEENS_10tfloat32_tENS5_IJlSC_lEEESJ_SK_NS4_8TiledMMAINS4_8MMA_AtomIJNS4_4SM904GMMA29MMA_64x64x8_F32TF32TF32_SS_TNILNSO_7ScaleInE1ELSQ_1EEEEEENS4_6LayoutINS5_IJSB_SC_SC_EEENS5_IJSC_NSA_ILi0EEESV_EEEEENS5_IJNS4_10UnderscoreESY_SY_EEEEENS4_23SM90_TMA_LOAD_MULTICASTENS4_14ComposedLayoutINS4_7SwizzleILi3ELi4ELi3EEENS4_18smem_ptr_flag_bitsILi32EEENST_INS5_IJNSA_ILi8EEENSA_ILi32EEEEEENS5_IJS18_SC_EEEEEEEvNS4_8identityES11_S1C_vS1D_EENS_8epilogue10collective6detail29Sm90TmaWarpSpecializedAdapterINS1G_15DefaultEpilogueISJ_SK_SK_NS1F_6thread17LinearCombinationISJ_Li1EffLNS1K_9ScaleType4KindE0ELNS_15FloatRoundStyleE2ESJ_EENS1_15EpilogueDefaultEEEEEvvEEEEvNT_6ParamsE,@function
        .size           _ZN7cutlass13device_kernelINS_4gemm6kernel13GemmUniversalIN4cute5tupleIJiiiiEEENS1_10collective13CollectiveMmaINS1_34MainloopSm90TmaGmmaWarpSpecializedILi3ENS5_IJNS4_1CILi2EEESB_NSA_ILi1EEEEEENS1_35KernelTmaWarpSpecializedCooperativeEEENS5_IJNSA_ILi128EEENSA_ILi64EEESG_EEENS_10tfloat32_tENS5_IJlSC_lEEESJ_SK_NS4_8TiledMMAINS4_8MMA_AtomIJNS4_4SM904GMMA29MMA_64x64x8_F32TF32TF32_SS_TNILNSO_7ScaleInE1ELSQ_1EEEEEENS4_6LayoutINS5_IJSB_SC_SC_EEENS5_IJSC_NSA_ILi0EEESV_EEEEENS5_IJNS4_10UnderscoreESY_SY_EEEEENS4_23SM90_TMA_LOAD_MULTICASTENS4_14ComposedLayoutINS4_7SwizzleILi3ELi4ELi3EEENS4_18smem_ptr_flag_bitsILi32EEENST_INS5_IJNSA_ILi8EEENSA_ILi32EEEEEENS5_IJS18_SC_EEEEEEEvNS4_8identityES11_S1C_vS1D_EENS_8epilogue10collective6detail29Sm90TmaWarpSpecializedAdapterINS1G_15DefaultEpilogueISJ_SK_SK_NS1F_6thread17LinearCombinationISJ_Li1EffLNS1K_9ScaleType4KindE0ELNS_15FloatRoundStyleE2ESJ_EENS1_15EpilogueDefaultEEEEEvvEEEEvNT_6ParamsE,(.L_x_131 - _ZN7cutlass13device_kernelINS_4gemm6kernel13GemmUniversalIN4cute5tupleIJiiiiEEENS1_10collective13CollectiveMmaINS1_34MainloopSm90TmaGmmaWarpSpecializedILi3ENS5_IJNS4_1CILi2EEESB_NSA_ILi1EEEEEENS1_35KernelTmaWarpSpecializedCooperativeEEENS5_IJNSA_ILi128EEENSA_ILi64EEESG_EEENS_10tfloat32_tENS5_IJlSC_lEEESJ_SK_NS4_8TiledMMAINS4_8MMA_AtomIJNS4_4SM904GMMA29MMA_64x64x8_F32TF32TF32_SS_TNILNSO_7ScaleInE1ELSQ_1EEEEEENS4_6LayoutINS5_IJSB_SC_SC_EEENS5_IJSC_NSA_ILi0EEESV_EEEEENS5_IJNS4_10UnderscoreESY_SY_EEEEENS4_23SM90_TMA_LOAD_MULTICASTENS4_14ComposedLayoutINS4_7SwizzleILi3ELi4ELi3EEENS4_18smem_ptr_flag_bitsILi32EEENST_INS5_IJNSA_ILi8EEENSA_ILi32EEEEEENS5_IJS18_SC_EEEEEEEvNS4_8identityES11_S1C_vS1D_EENS_8epilogue10collective6detail29Sm90TmaWarpSpecializedAdapterINS1G_15DefaultEpilogueISJ_SK_SK_NS1F_6thread17LinearCombinationISJ_Li1EffLNS1K_9ScaleType4KindE0ELNS_15FloatRoundStyleE2ESJ_EENS1_15EpilogueDefaultEEEEEvvEEEEvNT_6ParamsE)
        .other          _ZN7cutlass13device_kernelINS_4gemm6kernel13GemmUniversalIN4cute5tupleIJiiiiEEENS1_10collective13CollectiveMmaINS1_34MainloopSm90TmaGmmaWarpSpecializedILi3ENS5_IJNS4_1CILi2EEESB_NSA_ILi1EEEEEENS1_35KernelTmaWarpSpecializedCooperativeEEENS5_IJNSA_ILi128EEENSA_ILi64EEESG_EEENS_10tfloat32_tENS5_IJlSC_lEEESJ_SK_NS4_8TiledMMAINS4_8MMA_AtomIJNS4_4SM904GMMA29MMA_64x64x8_F32TF32TF32_SS_TNILNSO_7ScaleInE1ELSQ_1EEEEEENS4_6LayoutINS5_IJSB_SC_SC_EEENS5_IJSC_NSA_ILi0EEESV_EEEEENS5_IJNS4_10UnderscoreESY_SY_EEEEENS4_23SM90_TMA_LOAD_MULTICASTENS4_14ComposedLayoutINS4_7SwizzleILi3ELi4ELi3EEENS4_18smem_ptr_flag_bitsILi32EEENST_INS5_IJNSA_ILi8EEENSA_ILi32EEEEEENS5_IJS18_SC_EEEEEEEvNS4_8identityES11_S1C_vS1D_EENS_8epilogue10collective6detail29Sm90TmaWarpSpecializedAdapterINS1G_15DefaultEpilogueISJ_SK_SK_NS1F_6thread17LinearCombinationISJ_Li1EffLNS1K_9ScaleType4KindE0ELNS_15FloatRoundStyleE2ESJ_EENS1_15EpilogueDefaultEEEEEvvEEEEvNT_6ParamsE,@"STO_CUDA_ENTRY STV_DEFAULT"
_ZN7cutlass13device_kernelINS_4gemm6kernel13GemmUniversalIN4cute5tupleIJiiiiEEENS1_10collective13CollectiveMmaINS1_34MainloopSm90TmaGmmaWarpSpecializedILi3ENS5_IJNS4_1CILi2EEESB_NSA_ILi1EEEEEENS1_35KernelTmaWarpSpecializedCooperativeEEENS5_IJNSA_ILi128EEENSA_ILi64EEESG_EEENS_10tfloat32_tENS5_IJlSC_lEEESJ_SK_NS4_8TiledMMAINS4_8MMA_AtomIJNS4_4SM904GMMA29MMA_64x64x8_F32TF32TF32_SS_TNILNSO_7ScaleInE1ELSQ_1EEEEEENS4_6LayoutINS5_IJSB_SC_SC_EEENS5_IJSC_NSA_ILi0EEESV_EEEEENS5_IJNS4_10UnderscoreESY_SY_EEEEENS4_23SM90_TMA_LOAD_MULTICASTENS4_14ComposedLayoutINS4_7SwizzleILi3ELi4ELi3EEENS4_18smem_ptr_flag_bitsILi32EEENST_INS5_IJNSA_ILi8EEENSA_ILi32EEEEEENS5_IJS18_SC_EEEEEEEvNS4_8identityES11_S1C_vS1D_EENS_8epilogue10collective6detail29Sm90TmaWarpSpecializedAdapterINS1G_15DefaultEpilogueISJ_SK_SK_NS1F_6thread17LinearCombinationISJ_Li1EffLNS1K_9ScaleType4KindE0ELNS_15FloatRoundStyleE2ESJ_EENS1_15EpilogueDefaultEEEEEvvEEEEvNT_6ParamsE:
[----:B------:R-:W0:Y:S01]  /*0000*/  LDC R1, c[0x0][0x28] ;  /* 0x00000a00ff017b82 */ /* 0x000e220000000800 */
[----:B------:R-:W1:Y:S01]  /*0010*/  S2R R63, SR_TID.X ;  /* 0x00000000003f7919 */ /* 0x000e620000002100 */
[----:B------:R-:W-:Y:S01]  /*0020*/  ELECT P0, URZ, PT ;  /* 0x00000000003f782f */ /* 0x000fe20003800000 */
[----:B------:R-:W-:Y:S01]  /*0030*/  BSSY B0, `(.L_x_0) ;  /* 0x000000f000007945 */ /* 0x000fe20003800000 */
[--C-:B-1----:R-:W-:Y:S02]  /*0040*/  SHF.R.U32.HI R0, RZ, 0x5, R63.reuse ;  /* 0x00000005ff007819 */ /* 0x102fe4000001163f */
[----:B------:R-:W-:-:S03]  /*0050*/  SHF.R.U32.HI R7, RZ, 0x7, R63 ;  /* 0x00000007ff077819 */ /* 0x000fc6000001163f */
[----:B------:R-:W1:Y:S04]  /*0060*/  SHFL.IDX PT, R3, R0, RZ, 0x1f ;  /* 0x00001fff00037589 */ /* 0x000e6800000e0000 */
[----:B------:R2:W3:Y:S01]  /*0070*/  SHFL.IDX PT, R2, R7, RZ, 0x1f ;  /* 0x00001fff07027589 */ /* 0x0004e200000e0000 */
[----:B-1----:R-:W-:-:S13]  /*0080*/  ISETP.NE.OR P0, PT, R3, RZ, !P0 ;  /* 0x000000ff0300720c */ /* 0x002fda0004705670 */
[----:B0-23--:R-:W-:Y:S05]  /*0090*/  @P0 BRA `(.L_x_1) ;  /* 0x0000000000200947 */ /* 0x00dfea0003800000 */
[----:B------:R-:W-:Y:S02]  /*00a0*/  ULDC.64 UR4, c[0x0][0x198] ;  /* 0x0000660000047ab9 */ /* 0x000fe40000000a00 */
[----:B------:R-:W-:Y:S02]  /*00b0*/  UIADD3 UR6, UP0, UR4, 0xf0, URZ ;  /* 0x000000f004067890 */ /* 0x000fe4000ff1e03f */
[----:B------:R-:W-:Y:S02]  /*00c0*/  UIADD3 UR4, UP1, UR4, 0x1f0, URZ ;  /* 0x000001f004047890 */ /* 0x000fe4000ff3e03f */
[----:B------:R-:W-:Y:S02]  /*00d0*/  UIADD3.X UR7, URZ, UR5, URZ, UP0, !UPT ;  /* 0x000000053f077290 */ /* 0x000fe400087fe43f */
[----:B------:R-:W-:-:S07]  /*00e0*/  UIADD3.X UR5, URZ, UR5, URZ, UP1, !UPT ;  /* 0x000000053f057290 */ /* 0x000fce0008ffe43f */
[----:B------:R0:W-:Y:S02]  /*00f0*/  UTMACCTL.PF [UR6] ;  /* 0x00000000060079b9 */ /* 0x0001e40008040000 */
[----:B------:R0:W-:Y:S02]  /*0100*/  UTMACCTL.PF [UR4] ;  /* 0x00000000040079b9 */ /* 0x0001e40008040000 */
[----:B0-----:R-:W-:Y:S01]  /*0110*/  NOP ;  /* 0x0000000000007918 */ /* 0x001fe20000000000 */
.L_x_1:
[----:B------:R-:W-:Y:S05]  /*0120*/  BSYNC B0 ;  /* 0x0000000000007941 */ /* 0x000fea0003800000 */
.L_x_0:
[----:B------:R-:W0:Y:S02]  /*0130*/  SHFL.IDX PT, R5, R0, RZ, 0x1f ;  /* 0x00001fff00057589 */ /* 0x000e2400000e0000 */
[----:B0-----:R-:W-:-:S13]  /*0140*/  ISETP.NE.AND P0, PT, R5, RZ, PT ;  /* 0x000000ff0500720c */ /* 0x001fda0003f05270 */
[----:B------:R-:W-:Y:S05]  /*0150*/  @P0 BRA `(.L_x_2) ;  /* 0x0000000000500947 */ /* 0x000fea0003800000 */
[----:B------:R-:W0:Y:S01]  /*0160*/  S2UR UR8, SR_CgaCtaId ;  /* 0x00000000000879c3 */ /* 0x000e220000008800 */
[----:B------:R-:W-:Y:S01]  /*0170*/  UMOV UR4, 0x400 ;  /* 0x0000040000047882 */ /* 0x000fe20000000000 */
[----:B------:R-:W-:Y:S01]  /*0180*/  UMOV UR5, 0x1 ;  /* 0x0000000100057882 */ /* 0x000fe20000000000 */
[----:B------:R-:W-:Y:S01]  /*0190*/  UMOV UR6, 0x6 ;  /* 0x0000000600067882 */ /* 0x000fe20000000000 */
[----:B------:R-:W-:Y:S01]  /*01a0*/  ELECT P0, URZ, PT ;  /* 0x00000000003f782f */ /* 0x000fe20003800000 */
[----:B------:R-:W-:-:S04]  /*01b0*/  UIADD3 UR6, -UR6, 0x100000, URZ ;  /* 0x0010000006067890 */ /* 0x000fc8000fffe13f */
[----:B------:R-:W-:Y:S02]  /*01c0*/  USHF.L.U32 UR7, UR6, 0xb, URZ ;  /* 0x0000000b06077899 */ /* 0x000fe4000800063f */
[----:B------:R-:W-:Y:S02]  /*01d0*/  USHF.L.U32 UR6, UR6, 0x1, URZ ;  /* 0x0000000106067899 */ /* 0x000fe4000800063f */
[----:B0-----:R-:W-:Y:S02]  /*01e0*/  ULEA UR8, UR8, UR4, 0x18 ;  /* 0x0000000408087291 */ /* 0x001fe4000f8ec03f */
[----:B------:R-:W-:-:S04]  /*01f0*/  UIADD3 UR4, -UR5, 0x100000, URZ ;  /* 0x0010000005047890 */ /* 0x000fc8000fffe13f */
[----:B------:R-:W-:Y:S02]  /*0200*/  USHF.L.U32 UR5, UR4, 0xb, URZ ;  /* 0x0000000b04057899 */ /* 0x000fe4000800063f */
[----:B------:R-:W-:Y:S01]  /*0210*/  USHF.L.U32 UR4, UR4, 0x1, URZ ;  /* 0x0000000104047899 */ /* 0x000fe2000800063f */
[----:B------:R-:W0:Y:S11]  /*0220*/  FENCE.VIEW.ASYNC.S ;  /* 0x00000000000073c6 */ /* 0x000e360000000000 */
[----:B0-----:R0:W1:Y:S01]  /*0230*/  SYNCS.EXCH.64 URZ, [UR8], UR4 ;  /* 0x00000004083f75b2 */ /* 0x0010620008000100 */
[----:B------:R0:W2:Y:S01]  /*0240*/  SYNCS.EXCH.64 URZ, [UR8+0x18], UR6 ;  /* 0x00001806083f75b2 */ /* 0x0000a20008000100 */
[----:B------:R0:W3:Y:S01]  /*0250*/  SYNCS.EXCH.64 URZ, [UR8+0x8], UR4 ;  /* 0x00000804083f75b2 */ /* 0x0000e20008000100 */
[----:B------:R0:W4:Y:S01]  /*0260*/  SYNCS.EXCH.64 URZ, [UR8+0x20], UR6 ;  /* 0x00002006083f75b2 */ /* 0x0001220008000100 */
[----:B------:R0:W0:Y:S01]  /*0270*/  SYNCS.EXCH.64 URZ, [UR8+0x10], UR4 ;  /* 0x00001004083f75b2 */ /* 0x0000220008000100 */
[----:B------:R0:W0:Y:S01]  /*0280*/  SYNCS.EXCH.64 URZ, [UR8+0x28], UR6 ;  /* 0x00002806083f75b2 */ /* 0x0000220008000100 */
[----:B------:R-:W-:Y:S01]  /*0290*/  NOP ;  /* 0x0000000000007918 */ /* 0x000fe20000000000 */
.L_x_2:
[----:B------:R-:W-:Y:S01]  /*02a0*/  SHF.R.S32.HI R4, RZ, 0x1f, R63 ;  /* 0x0000001fff047819 */ /* 0x000fe2000001143f */
[----:B------:R-:W5:Y:S01]  /*02b0*/  SHFL.IDX PT, R0, R0, RZ, 0x1f ;  /* 0x00001fff00007589 */ /* 0x000f6200000e0000 */
[----:B0-----:R-:W0:Y:S01]  /*02c0*/  S2UR UR8, SR_CTAID.X ;  /* 0x00000000000879c3 */ /* 0x001e220000002500 */
[----:B------:R-:W-:Y:S02]  /*02d0*/  ELECT P0, URZ, PT ;  /* 0x00000000003f782f */ /* 0x000fe40003800000 */
[----:B------:R-:W-:Y:S01]  /*02e0*/  LEA.HI R4, R4, R63, RZ, 0x7 ;  /* 0x0000003f04047211 */ /* 0x000fe200078f38ff */
[----:B------:R-:W-:Y:S01]  /*02f0*/  ULDC UR4, c[0x0][0x150] ;  /* 0x0000540000047ab9 */ /* 0x000fe20000000800 */
[----:B------:R-:W-:Y:S01]  /*0300*/  SHF.R.S32.HI R6, RZ, 0x1f, R5 ;  /* 0x0000001fff067819 */ /* 0x000fe20000011405 */
[----:B------:R-:W-:Y:S01]  /*0310*/  NOP ;  /* 0x0000000000007918 */ /* 0x000fe20000000000 */
[----:B------:R-:W-:Y:S01]  /*0320*/  LOP3.LUT R4, R4, 0xffffff80, RZ, 0xc0, !PT ;  /* 0xffffff8004047812 */ /* 0x000fe200078ec0ff */
[----:B------:R-:W-:Y:S01]  /*0330*/  NOP ;  /* 0x0000000000007918 */ /* 0x000fe20000000000 */
[----:B------:R-:W-:Y:S01]  /*0340*/  LEA.HI R6, R6, R5, RZ, 0x2 ;  /* 0x0000000506067211 */ /* 0x000fe200078f10ff */
[----:B------:R-:W1:Y:S01]  /*0350*/  LDC R11, c[0x0][0x144] ;  /* 0x00005100ff0b7b82 */ /* 0x000e620000000800 */
[----:B------:R-:W-:Y:S01]  /*0360*/  IMAD.MOV.U32 R22, RZ, RZ, 0x1 ;  /* 0x00000001ff167424 */ /* 0x000fe200078e00ff */
[----:B------:R-:W-:Y:S01]  /*0370*/  ISETP.NE.AND P3, PT, R2, RZ, PT ;  /* 0x000000ff0200720c */ /* 0x000fe20003f65270 */
[----:B------:R-:W-:Y:S01]  /*0380*/  IMAD.IADD R8, R63, 0x1, -R4 ;  /* 0x000000013f087824 */ /* 0x000fe200078e0a04 */
[----:B------:R-:W-:Y:S01]  /*0390*/  LOP3.LUT R6, R6, 0x3ffffffc, RZ, 0xc0, !PT ;  /* 0x3ffffffc06067812 */ /* 0x000fe200078ec0ff */
[----:B------:R-:W2:Y:S03]  /*03a0*/  S2R R4, SR_CTAID.Y ;  /* 0x0000000000047919 */ /* 0x000ea60000002600 */
[----:B------:R-:W-:Y:S01]  /*03b0*/  SHF.R.S32.HI R9, RZ, 0x1f, R8 ;  /* 0x0000001fff097819 */ /* 0x000fe20000011408 */
[----:B------:R-:W-:Y:S01]  /*03c0*/  IMAD.IADD R6, R5, 0x1, -R6 ;  /* 0x0000000105067824 */ /* 0x000fe200078e0a06 */
[----:B------:R-:W3:Y:S02]  /*03d0*/  LDC R13, c[0x0][0x140] ;  /* 0x00005000ff0d7b82 */ /* 0x000ee40000000800 */
[----:B------:R-:W-:-:S02]  /*03e0*/  LEA.HI R9, R9, R8, RZ, 0x3 ;  /* 0x0000000809097211 */ /* 0x000fc400078f18ff */
[----:B-----5:R-:W-:Y:S02]  /*03f0*/  ISETP.NE.OR P0, PT, R0, RZ, !P0 ;  /* 0x000000ff0000720c */ /* 0x020fe40004705670 */
[--C-:B------:R-:W-:Y:S02]  /*0400*/  SHF.R.S32.HI R0, RZ, 0x3, R9.reuse ;  /* 0x00000003ff007819 */ /* 0x100fe40000011409 */
[----:B0-----:R-:W-:Y:S02]  /*0410*/  I2FP.F32.U32 R10, UR8 ;  /* 0x00000008000a7c45 */ /* 0x001fe40008201000 */
[----:B------:R-:W-:-:S03]  /*0420*/  SHF.R.S32.HI R9, RZ, 0x1f, R9 ;  /* 0x0000001fff097819 */ /* 0x000fc60000011409 */
[----:B------:R-:W-:Y:S01]  /*0430*/  FMUL R10, R10, UR4 ;  /* 0x000000040a0a7c20 */ /* 0x000fe20008400000 */
[----:B------:R-:W-:Y:S01]  /*0440*/  LEA.HI R9, R9, R0, RZ, 0x2 ;  /* 0x0000000009097211 */ /* 0x000fe200078f10ff */
[----:B------:R-:W-:Y:S02]  /*0450*/  ULDC UR4, c[0x0][0x154] ;  /* 0x0000550000047ab9 */ /* 0x000fe40000000800 */
[----:B------:R-:W-:Y:S01]  /*0460*/  VOTEU.ALL UP0, P0 ;  /* 0x00000000003f7886 */ /* 0x000fe20000000000 */
[----:B------:R-:W-:Y:S01]  /*0470*/  LOP3.LUT R9, R9, 0xfffffffc, RZ, 0xc0, !PT ;  /* 0xfffffffc09097812 */ /* 0x000fe200078ec0ff */
[----:B------:R-:W0:Y:S01]  /*0480*/  F2I.U32.TRUNC.NTZ R10, R10 ;  /* 0x0000000a000a7305 */ /* 0x000e22000020f000 */
[----:B------:R-:W-:Y:S02]  /*0490*/  VOTEU.ALL UP1, P0 ;  /* 0x00000000003f7886 */ /* 0x000fe40000020000 */
[----:B------:R-:W5:Y:S01]  /*04a0*/  @!UP0 S2UR UR7, SR_CgaCtaId ;  /* 0x00000000000789c3 */ /* 0x000f620000008800 */
[----:B------:R-:W-:Y:S01]  /*04b0*/  IMAD.IADD R9, R0, 0x1, -R9 ;  /* 0x0000000100097824 */ /* 0x000fe200078e0a09 */
[----:B------:R-:W-:Y:S01]  /*04c0*/  SHF.R.S32.HI R0, RZ, 0x1f, R3 ;  /* 0x0000001fff007819 */ /* 0x000fe20000011403 */
[----:B------:R-:W-:Y:S01]  /*04d0*/  @!UP0 UMOV UR6, 0x400 ;  /* 0x0000040000068882 */ /* 0x000fe20000000000 */
[----:B---3--:R-:W-:Y:S01]  /*04e0*/  ISETP.EQ.U32.AND P2, PT, R13, 0x1, PT ;  /* 0x000000010d00780c */ /* 0x008fe20003f42070 */
[----:B------:R-:W-:Y:S01]  /*04f0*/  IMAD R19, R6, 0x4, R9 ;  /* 0x0000000406137824 */ /* 0x000fe200078e0209 */
[----:B--2---:R-:W-:-:S02]  /*0500*/  I2FP.F32.U32 R12, R4 ;  /* 0x00000004000c7245 */ /* 0x004fc40000201000 */
[----:B------:R-:W2:Y:S01]  /*0510*/  LDC R9, c[0x0][0x148] ;  /* 0x00005200ff097b82 */ /* 0x000ea20000000800 */
[----:B------:R-:W-:Y:S02]  /*0520*/  LEA.HI R0, R0, R3, RZ, 0x2 ;  /* 0x0000000300007211 */ /* 0x000fe400078f10ff */
[----:B------:R-:W-:Y:S01]  /*0530*/  LEA.HI R6, R19, R19, RZ, 0x1 ;  /* 0x0000001313067211 */ /* 0x000fe200078f08ff */
[----:B0-----:R-:W-:Y:S02]  /*0540*/  IMAD.MOV R14, RZ, RZ, -R10 ;  /* 0x000000ffff0e7224 */ /* 0x001fe400078e0a0a */
[----:B------:R-:W-:Y:S01]  /*0550*/  FMUL R12, R12, UR4 ;  /* 0x000000040c0c7c20 */ /* 0x000fe20008400000 */
[----:B------:R-:W-:Y:S01]  /*0560*/  LOP3.LUT R0, R0, 0xfffffffc, RZ, 0xc0, !PT ;  /* 0xfffffffc00007812 */ /* 0x000fe200078ec0ff */
[----:B------:R-:W-:Y:S01]  /*0570*/  UMOV UR4, 0x20 ;  /* 0x0000002000047882 */ /* 0x000fe20000000000 */
[----:B------:R-:W-:Y:S01]  /*0580*/  LOP3.LUT R10, R6, 0xfffffffe, RZ, 0xc0, !PT ;  /* 0xfffffffe060a7812 */ /* 0x000fe200078ec0ff */
[----:B-1----:R-:W-:Y:S01]  /*0590*/  IMAD R6, R11, R14, UR8 ;  /* 0x000000080b067e24 */ /* 0x002fe2000f8e020e */
[----:B------:R-:W-:-:S04]  /*05a0*/  @!UP0 UIADD3 UR4, -UR4, 0x100000, URZ ;  /* 0x0010000004048890 */ /* 0x000fc8000fffe13f */
[----:B------:R-:W-:Y:S02]  /*05b0*/  @!UP0 USHF.L.U32 UR5, UR4, 0xb, URZ ;  /* 0x0000000b04058899 */ /* 0x000fe4000800063f */
[----:B------:R-:W-:Y:S01]  /*05c0*/  @!UP0 USHF.L.U32 UR4, UR4, 0x1, URZ ;  /* 0x0000000104048899 */ /* 0x000fe2000800063f */
[----:B------:R-:W0:Y:S01]  /*05d0*/  F2I.U32.TRUNC.NTZ R12, R12 ;  /* 0x0000000c000c7305 */ /* 0x000e22000020f000 */
[----:B------:R-:W-:Y:S02]  /*05e0*/  IMAD.IADD R3, R3, 0x1, -R0 ;  /* 0x0000000103037824 */ /* 0x000fe400078e0a00 */
[C---:B------:R-:W-:Y:S02]  /*05f0*/  IMAD.IADD R11, R19.reuse, 0x1, -R10 ;  /* 0x00000001130b7824 */ /* 0x040fe400078e0a0a */
[----:B------:R-:W-:Y:S01]  /*0600*/  IMAD.SHL.U32 R10, R19, 0x4, RZ ;  /* 0x00000004130a7824 */ /* 0x000fe200078e00ff */
[----:B-----5:R-:W-:Y:S01]  /*0610*/  @!UP0 ULEA UR6, UR7, UR6, 0x18 ;  /* 0x0000000607068291 */ /* 0x020fe2000f8ec03f */
[----:B------:R-:W-:Y:S01]  /*0620*/  ISETP.NE.AND P1, PT, R3, 0x3, PT ;  /* 0x000000030300780c */ /* 0x000fe20003f25270 */
[----:B------:R-:W-:Y:S01]  /*0630*/  VOTEU.ALL UP0, P0 ;  /* 0x00000000003f7886 */ /* 0x000fe20000000000 */
[----:B------:R-:W-:-:S02]  /*0640*/  ISETP.NE.AND P4, PT, R11, R6, PT ;  /* 0x000000060b00720c */ /* 0x000fc40003f85270 */
[----:B------:R-:W-:Y:S02]  /*0650*/  LOP3.LUT R19, R19, 0xc, R10, 0x78, !PT ;  /* 0x0000000c13137812 */ /* 0x000fe400078e780a */
[----:B------:R-:W-:Y:S01]  /*0660*/  LOP3.LUT P0, RZ, R8, 0x7, RZ, 0xc0, !PT ;  /* 0x0000000708ff7812 */ /* 0x000fe2000780c0ff */
[C---:B------:R-:W-:Y:S01]  /*0670*/  VIADD R8, R2.reuse, 0xffffffff ;  /* 0xffffffff02087836 */ /* 0x040fe20000000000 */
[----:B------:R-:W-:Y:S01]  /*0680*/  ISETP.EQ.OR P1, PT, R3, RZ, !P1 ;  /* 0x000000ff0300720c */ /* 0x000fe20004f22670 */
[----:B0-----:R-:W-:Y:S01]  /*0690*/  IMAD.MOV R23, RZ, RZ, -R12 ;  /* 0x000000ffff177224 */ /* 0x001fe200078e0a0c */
[----:B------:R-:W-:Y:S01]  /*06a0*/  ISETP.LT.U32.AND P0, PT, R19, 0x4, !P0 ;  /* 0x000000041300780c */ /* 0x000fe20004701070 */
[----:B------:R-:W0:Y:S02]  /*06b0*/  FENCE.VIEW.ASYNC.S ;  /* 0x00000000000073c6 */ /* 0x000e240000000000 */
[----:B0-----:R0:W1:Y:S01]  /*06c0*/  @!UP0 SYNCS.EXCH.64 URZ, [UR6+0x40], UR4 ;  /* 0x00004004063f85b2 */ /* 0x0010620008000100 */
[----:B------:R-:W-:Y:S01]  /*06d0*/  ISETP.EQ.AND P1, PT, R2, RZ, P1 ;  /* 0x000000ff0200720c */ /* 0x000fe20000f22270 */
[----:B--2---:R-:W-:Y:S01]  /*06e0*/  IMAD R11, R9, R23, R4 ;  /* 0x00000017090b7224 */ /* 0x004fe200078e0204 */
[----:B------:R-:W-:-:S02]  /*06f0*/  ISETP.GE.U32.AND P6, PT, R8, 0x2, PT ;  /* 0x000000020800780c */ /* 0x000fc40003fc6070 */
[----:B------:R-:W-:Y:S02]  /*0700*/  @P4 LEA.HI R0, R19, R19, RZ, 0x1 ;  /* 0x0000001313004211 */ /* 0x000fe400078f08ff */
[----:B------:R-:W-:Y:S02]  /*0710*/  SEL R18, RZ, 0x1, !P1 ;  /* 0x00000001ff127807 */ /* 0x000fe40004800000 */
[----:B------:R-:W-:Y:S02]  /*0720*/  @P4 SHF.R.S32.HI R0, RZ, 0x1, R0 ;  /* 0x00000001ff004819 */ /* 0x000fe40000011400 */
[----:B------:R-:W-:Y:S02]  /*0730*/  SEL R18, R18, 0x2, P6 ;  /* 0x0000000212127807 */ /* 0x000fe40003000000 */
[----:B------:R-:W-:Y:S02]  /*0740*/  @P4 ISETP.NE.AND P5, PT, R0, R11, PT ;  /* 0x0000000b0000420c */ /* 0x000fe40003fa5270 */
[----:B------:R-:W-:Y:S01]  /*0750*/  SEL R11, RZ, 0x1, !P0 ;  /* 0x00000001ff0b7807 */ /* 0x000fe20004000000 */
[----:B------:R0:W2:Y:S01]  /*0760*/  @!UP1 SYNCS.EXCH.64 URZ, [UR6+0x48], UR4 ;  /* 0x00004804063f95b2 */ /* 0x0000a20008000100 */
[----:B------:R-:W-:Y:S01]  /*0770*/  @P4 SEL R22, RZ, 0x1, P5 ;  /* 0x00000001ff164807 */ /* 0x000fe20002800000 */
[----:B------:R-:W-:Y:S01]  /*0780*/  NOP ;  /* 0x0000000000007918 */ /* 0x000fe20000000000 */
[----:B------:R-:W-:-:S02]  /*0790*/  LOP3.LUT R0, R63, 0x7f, RZ, 0xc0, !PT ;  /* 0x0000007f3f007812 */ /* 0x000fc400078ec0ff */
[----:B------:R-:W-:Y:S01]  /*07a0*/  LOP3.LUT R22, R22, R11, RZ, 0xc0, !PT ;  /* 0x0000000b16167212 */ /* 0x000fe200078ec0ff */
[----:B01----:R-:W-:Y:S06]  /*07b0*/  @!P2 BRA `(.L_x_3) ;  /* 0x000000000008a947 */ /* 0x003fec0003800000 */
[----:B--2-4-:R-:W-:Y:S01]  /*07c0*/  UCGABAR_ARV ;  /* 0x00000000000079c7 */ /* 0x014fe20008000000 */
[----:B------:R-:W-:Y:S05]  /*07d0*/  BRA `(.L_x_4) ;  /* 0x0000000000047947 */ /* 0x000fea0003800000 */
.L_x_3:
[----:B--2-4-:R-:W-:Y:S01]  /*07e0*/  NOP ;  /* 0x0000000000007918 */ /* 0x014fe20000000000 */
.L_x_4:
[----:B------:R-:W0:Y:S01]  /*07f0*/  LDC R2, c[0x0][0x65c] ;  /* 0x00019700ff027b82 */ /* 0x000e220000000800 */
[----:B------:R-:W-:Y:S02]  /*0800*/  IMAD.U32 R10, RZ, RZ, UR8 ;  /* 0x00000008ff0a7e24 */ /* 0x000fe4000f8e00ff */
[----:B------:R-:W-:Y:S01]  /*0810*/  IMAD.MOV.U32 R11, RZ, RZ, RZ ;  /* 0x000000ffff0b7224 */ /* 0x000fe200078e00ff */
[----:B0-----:R-:W-:-:S04]  /*0820*/  ISETP.NE.AND P1, PT, R2, 0x1, PT ;  /* 0x000000010200780c */ /* 0x001fc80003f25270 */
[----:B------:R-:W-:-:S09]  /*0830*/  P2R R5, PR, RZ, 0x2 ;  /* 0x00000002ff057803 */ /* 0x000fd20000000000 */
[----:B------:R-:W0:Y:S01]  /*0840*/  @P1 LDC R17, c[0x0][0x10] ;  /* 0x00000400ff111b82 */ /* 0x000e220000000800 */
[----:B------:R-:W-:Y:S02]  /*0850*/  @P1 IMAD.MOV.U32 R5, RZ, RZ, RZ ;  /* 0x000000ffff051224 */ /* 0x000fe400078e00ff */
[----:B------:R-:W-:-:S05]  /*0860*/  @P1 IMAD.MOV.U32 R15, RZ, RZ, RZ ;  /* 0x000000ffff0f1224 */ /* 0x000fca00078e00ff */
[----:B------:R-:W1:Y:S01]  /*0870*/  @!P1 LDC R13, c[0x0][0xc] ;  /* 0x00000300ff0d9b82 */ /* 0x000e620000000800 */
[----:B------:R-:W-:Y:S01]  /*0880*/  ULDC UR4, c[0x0][0xc] ;  /* 0x0000030000047ab9 */ /* 0x000fe20000000800 */
[----:B------:R-:W-:Y:S01]  /*0890*/  ULDC UR5, c[0x0][0x10] ;  /* 0x0000040000057ab9 */ /* 0x000fe20000000800 */
[----:B------:R-:W-:Y:S01]  /*08a0*/  ULDC UR6, c[0x0][0x14] ;  /* 0x0000050000067ab9 */ /* 0x000fe20000000800 */
[----:B------:R-:W-:-:S04]  /*08b0*/  UIMAD.WIDE.U32 UR4, UR4, UR5, URZ ;  /* 0x00000005040472a5 */ /* 0x000fc8000f8e003f */
[----:B------:R-:W-:Y:S02]  /*08c0*/  UIMAD.WIDE.U32 UR38, UR4, UR6, URZ ;  /* 0x00000006042672a5 */ /* 0x000fe4000f8e003f */
[----:B------:R-:W-:-:S04]  /*08d0*/  UIMAD UR37, UR5, UR6, URZ ;  /* 0x00000006052572a4 */ /* 0x000fc8000f8e023f */
[----:B------:R-:W-:Y:S01]  /*08e0*/  UIADD3 UR37, UR39, UR37, URZ ;  /* 0x0000002527257290 */ /* 0x000fe2000fffe03f */
[----:B0-----:R-:W-:-:S04]  /*08f0*/  @P1 IMAD.WIDE.U32 R16, R17, UR8, R4 ;  /* 0x0000000811101c25 */ /* 0x001fc8000f8e0004 */
[----:B------:R-:W-:Y:S02]  /*0900*/  @P1 IMAD.IADD R17, R17, 0x1, R15 ;  /* 0x0000000111111824 */ /* 0x000fe400078e020f */
[----:B-1----:R-:W-:-:S04]  /*0910*/  @!P1 IMAD.WIDE.U32 R10, R4, R13, R10 ;  /* 0x0000000d040a9225 */ /* 0x002fc800078e000a */
[----:B------:R-:W-:Y:S02]  /*0920*/  @!P1 IMAD.MOV.U32 R16, RZ, RZ, R10 ;  /* 0x000000ffff109224 */ /* 0x000fe400078e000a */
[----:B------:R-:W-:Y:S01]  /*0930*/  @!P1 IMAD.MOV.U32 R17, RZ, RZ, R11 ;  /* 0x000000ffff119224 */ /* 0x000fe200078e000b */
[----:B------:R-:W-:Y:S06]  /*0940*/  @!P2 BRA `(.L_x_5) ;  /* 0x00000000000ca947 */ /* 0x000fec0003800000 */
[----:B------:R-:W-:Y:S01]  /*0950*/  UCGABAR_WAIT ;  /* 0x0000000000007dc7 */ /* 0x000fe20008000000 */
[----:B------:R-:W-:Y:S01]  /*0960*/  CCTL.IVALL ;  /* 0x00000000ff00798f */ /* 0x000fe20002000000 */
[----:B------:R-:W-:Y:S05]  /*0970*/  BRA `(.L_x_6) ;  /* 0x0000000000047947 */ /* 0x000fea0003800000 */
.L_x_5:
[----:B------:R-:W-:Y:S06]  /*0980*/  BAR.SYNC.DEFER_BLOCKING 0x0 ;  /* 0x0000000000007b1d */ /* 0x000fec0000010000 */
.L_x_6:
[----:B------:R-:W-:Y:S05]  /*0990*/  @!P3 BRA `(.L_x_7) ;  /* 0x0000004800a0b947 */ /* 0x000fea0003800000 */
[----:B------:R-:W-:-:S13]  /*09a0*/  ISETP.GT.U32.AND P0, PT, R8, 0x1, PT ;  /* 0x000000010800780c */ /* 0x000fda0003f04070 */
[----:B------:R-:W-:Y:S05]  /*09b0*/  @P0 EXIT ;  /* 0x000000000000094d */ /* 0x000fea0003800000 */
[----:B------:R-:W-:Y:S01]  /*09c0*/  ULDC.64 UR4, c[0x0][0x650] ;  /* 0x0001940000047ab9 */ /* 0x000fe20000000a00 */
[----:B------:R-:W-:Y:S01]  /*09d0*/  PRMT R3, RZ, 0x7610, R3 ;  /* 0x00007610ff037816 */ /* 0x000fe20000000003 */
[----:B------:R-:W-:Y:S01]  /*09e0*/  IMAD.MOV.U32 R71, RZ, RZ, -0x1 ;  /* 0xffffffffff477424 */ /* 0x000fe200078e00ff */
[----:B------:R-:W-:Y:S01]  /*09f0*/  ISETP.GE.U32.AND P0, PT, R16, UR4, PT ;  /* 0x0000000410007c0c */ /* 0x000fe2000bf06070 */
[----:B------:R-:W-:Y:S02]  /*0a00*/  IMAD.MOV.U32 R70, RZ, RZ, -0x1 ;  /* 0xffffffffff467424 */ /* 0x000fe400078e00ff */
[----:B------:R-:W-:Y:S01]  /*0a10*/  IMAD.MOV.U32 R69, RZ, RZ, -0x1 ;  /* 0xffffffffff457424 */ /* 0x000fe200078e00ff */
[----:B------:R-:W-:-:S13]  /*0a20*/  ISETP.GE.U32.AND.EX P0, PT, R17, UR5, PT, P0 ;  /* 0x0000000511007c0c */ /* 0x000fda000bf06100 */
[----:B------:R-:W-:Y:S05]  /*0a30*/  @P0 BRA `(.L_x_8) ;  /* 0x0000000400280947 */ /* 0x000fea0003800000 */
[----:B------:R-:W0:Y:S01]  /*0a40*/  LDC.64 R24, c[0x0][0x628] ;  /* 0x00018a00ff187b82 */ /* 0x000e220000000a00 */
[----:B------:R-:W-:Y:S02]  /*0a50*/  IMAD.MOV.U32 R10, RZ, RZ, R16 ;  /* 0x000000ffff0a7224 */ /* 0x000fe400078e0010 */
[----:B------:R-:W-:-:S05]  /*0a60*/  IMAD.MOV.U32 R11, RZ, RZ, R17 ;  /* 0x000000ffff0b7224 */ /* 0x000fca00078e0011 */
[----:B------:R-:W1:Y:S08]  /*0a70*/  LDC R8, c[0x0][0x630] ;  /* 0x00018c00ff087b82 */ /* 0x000e700000000800 */
[----:B------:R-:W2:Y:S01]  /*0a80*/  LDC.64 R26, c[0x0][0x620] ;  /* 0x00018800ff1a7b82 */ /* 0x000ea20000000a00 */
[----:B0-----:R-:W-:-:S04]  /*0a90*/  ISETP.NE.U32.AND P0, PT, R24, RZ, PT ;  /* 0x000000ff1800720c */ /* 0x001fc80003f05070 */
[----:B------:R-:W-:-:S13]  /*0aa0*/  ISETP.NE.AND.EX P0, PT, R25, RZ, PT, P0 ;  /* 0x000000ff1900720c */ /* 0x000fda0003f05300 */
[----:B-12---:R-:W-:Y:S05]  /*0ab0*/  @!P0 BRA `(.L_x_9) ;  /* 0x0000000000288947 */ /* 0x006fea0003800000 */
[----:B------:R-:W0:Y:S02]  /*0ac0*/  LDC R3, c[0x0][0x634] ;  /* 0x00018d00ff037b82 */ /* 0x000e240000000800 */
[----:B0-----:R-:W-:-:S05]  /*0ad0*/  IADD3 R3, P0, R16, R3, RZ ;  /* 0x0000000310037210 */ /* 0x001fca0007f1e0ff */
[----:B------:R-:W-:-:S04]  /*0ae0*/  IMAD.X R21, RZ, RZ, R17, P0 ;  /* 0x000000ffff157224 */ /* 0x000fc800000e0611 */
[----:B------:R-:W-:-:S04]  /*0af0*/  IMAD.WIDE.U32 R10, R21, R24, RZ ;  /* 0x00000018150a7225 */ /* 0x000fc800078e00ff */
[----:B------:R-:W-:-:S04]  /*0b00*/  IMAD.WIDE.U32 R12, P0, R3, R25, R10 ;  /* 0x00000019030c7225 */ /* 0x000fc8000780000a */
[----:B------:R-:W-:-:S04]  /*0b10*/  IMAD.WIDE.U32 R10, R3, R24, RZ ;  /* 0x00000018030a7225 */ /* 0x000fc800078e00ff */
[----:B------:R-:W-:Y:S01]  /*0b20*/  IMAD.X R15, RZ, RZ, RZ, P0 ;  /* 0x000000ffff0f7224 */ /* 0x000fe200000e06ff */
[----:B------:R-:W-:Y:S01]  /*0b30*/  IADD3 RZ, P0, R11, R12, RZ ;  /* 0x0000000c0bff7210 */ /* 0x000fe20007f1e0ff */
[----:B------:R-:W-:-:S04]  /*0b40*/  IMAD.MOV.U32 R14, RZ, RZ, R13 ;  /* 0x000000ffff0e7224 */ /* 0x000fc800078e000d */
[----:B------:R-:W-:-:S08]  /*0b50*/  IMAD.WIDE.U32.X R10, R21, R25, R14, P0 ;  /* 0x00000019150a7225 */ /* 0x000fd000000e040e */
.L_x_9:
[----:B------:R-:W0:Y:S01]  /*0b60*/  LDC.64 R30, c[0x0][0x640] ;  /* 0x00019000ff1e7b82 */ /* 0x000e220000000a00 */
[-CC-:B------:R-:W-:Y:S01]  /*0b70*/  SHF.R.U64 R69, R10, R8.reuse, R11.reuse ;  /* 0x000000080a457219 */ /* 0x180fe2000000120b */
[----:B------:R-:W-:Y:S01]  /*0b80*/  IMAD R29, R9, R23, R4 ;  /* 0x00000017091d7224 */ /* 0x000fe200078e0204 */
[----:B------:R-:W-:Y:S01]  /*0b90*/  SHF.R.U32.HI R3, RZ, R8, R11 ;  /* 0x00000008ff037219 */ /* 0x000fe2000001160b */
[----:B------:R-:W-:Y:S01]  /*0ba0*/  IMAD.MOV.U32 R23, RZ, RZ, 0x1 ;  /* 0x00000001ff177424 */ /* 0x000fe200078e00ff */
[----:B------:R-:W-:-:S03]  /*0bb0*/  IADD3 R5, P0, RZ, -R69, RZ ;  /* 0x80000045ff057210 */ /* 0x000fc60007f1e0ff */
[----:B------:R-:W1:Y:S02]  /*0bc0*/  LDC R12, c[0x0][0x618] ;  /* 0x00018600ff0c7b82 */ /* 0x000e640000000800 */
[----:B------:R-:W-:Y:S02]  /*0bd0*/  IMAD.X R3, RZ, RZ, ~R3, P0 ;  /* 0x000000ffff037224 */ /* 0x000fe400000e0e03 */
[----:B------:R-:W-:-:S04]  /*0be0*/  IMAD.WIDE.U32 R10, R5, R26, R16 ;  /* 0x0000001a050a7225 */ /* 0x000fc800078e0010 */
[----:B------:R-:W2:Y:S01]  /*0bf0*/  LDC R20, c[0x0][0x608] ;  /* 0x00018200ff147b82 */ /* 0x000ea20000000800 */
[----:B------:R-:W-:Y:S02]  /*0c00*/  IMAD R8, R3, R26, RZ ;  /* 0x0000001a03087224 */ /* 0x000fe400078e02ff */
[----:B------:R-:W-:Y:S02]  /*0c10*/  IMAD.MOV.U32 R3, RZ, RZ, -0x1 ;  /* 0xffffffffff037424 */ /* 0x000fe400078e00ff */
[----:B------:R-:W-:-:S03]  /*0c20*/  IMAD R5, R5, R27, R8 ;  /* 0x0000001b05057224 */ /* 0x000fc600078e0208 */
[----:B------:R-:W3:Y:S01]  /*0c30*/  LDC R28, c[0x0][0x658] ;  /* 0x00019600ff1c7b82 */ /* 0x000ee20000000800 */
[----:B------:R-:W-:Y:S01]  /*0c40*/  IMAD.IADD R5, R11, 0x1, R5 ;  /* 0x000000010b057824 */ /* 0x000fe200078e0205 */
[----:B0-----:R-:W-:-:S04]  /*0c50*/  ISETP.NE.U32.AND P0, PT, R30, RZ, PT ;  /* 0x000000ff1e00720c */ /* 0x001fc80003f05070 */
[----:B------:R-:W-:Y:S02]  /*0c60*/  ISETP.NE.AND.EX P0, PT, R31, RZ, PT, P0 ;  /* 0x000000ff1f00720c */ /* 0x000fe40003f05300 */
[----:B------:R-:W0:Y:S01]  /*0c70*/  LDC R24, c[0x0][0x600] ;  /* 0x00018000ff187b82 */ /* 0x000e220000000800 */
[-CC-:B-1----:R-:W-:Y:S02]  /*0c80*/  SHF.R.U64 R14, R10, R12.reuse, R5.reuse ;  /* 0x0000000c0a0e7219 */ /* 0x182fe40000001205 */
[----:B------:R-:W-:-:S05]  /*0c90*/  SHF.R.U32.HI R5, RZ, R12, R5 ;  /* 0x0000000cff057219 */ /* 0x000fca0000011605 */
[----:B------:R-:W1:Y:S01]  /*0ca0*/  LDC R15, c[0x0][0x648] ;  /* 0x00019200ff0f7b82 */ /* 0x000e620000000800 */
[-CC-:B--2---:R-:W-:Y:S02]  /*0cb0*/  SHF.R.U64 R27, R14, R20.reuse, R5.reuse ;  /* 0x000000140e1b7219 */ /* 0x184fe40000001205 */
[----:B------:R-:W-:-:S05]  /*0cc0*/  SHF.R.U32.HI R5, RZ, R20, R5 ;  /* 0x00000014ff057219 */ /* 0x000fca0000011605 */
[----:B------:R-:W2:Y:S01]  /*0cd0*/  LDC R21, c[0x0][0x638] ;  /* 0x00018e00ff157b82 */ /* 0x000ea20000000800 */
[-CC-:B---3--:R-:W-:Y:S02]  /*0ce0*/  SHF.R.U64 R20, R27, R28.reuse, R5.reuse ;  /* 0x0000001c1b147219 */ /* 0x188fe40000001205 */
[-C--:B------:R-:W-:Y:S02]  /*0cf0*/  SHF.L.U32 R3, R3, R28.reuse, RZ ;  /* 0x0000001c03037219 */ /* 0x080fe400000006ff */
[----:B------:R-:W-:Y:S01]  /*0d00*/  SHF.R.U32.HI R5, RZ, R28, R5 ;  /* 0x0000001cff057219 */ /* 0x000fe20000011605 */
[----:B------:R-:W-:Y:S01]  /*0d10*/  IMAD.MOV.U32 R4, RZ, RZ, R20 ;  /* 0x000000ffff047224 */ /* 0x000fe200078e0014 */
[----:B------:R-:W-:Y:S01]  /*0d20*/  LOP3.LUT R12, RZ, R3, RZ, 0x33, !PT ;  /* 0x00000003ff0c7212 */ /* 0x000fe200078e33ff */
[----:B------:R-:W3:Y:S01]  /*0d30*/  LDC R25, c[0x0][0x610] ;  /* 0x00018400ff197b82 */ /* 0x000ee20000000800 */
[----:B------:R-:W-:Y:S05]  /*0d40*/  @!P0 BRA `(.L_x_10) ;  /* 0x0000000000288947 */ /* 0x000fea0003800000 */
[----:B------:R-:W4:Y:S02]  /*0d50*/  LDC R3, c[0x0][0x64c] ;  /* 0x00019300ff037b82 */ /* 0x000f240000000800 */
[----:B----4-:R-:W-:-:S05]  /*0d60*/  IADD3 R3, P0, R20, R3, RZ ;  /* 0x0000000314037210 */ /* 0x010fca0007f1e0ff */
        /* <DEDUP_REMOVED lines=8> */
.L_x_10:
[----:B-1----:R-:W-:Y:S01]  /*0df0*/  SHF.R.U64 R4, R4, R15, R5 ;  /* 0x0000000f04047219 */ /* 0x002fe20000001205 */
[----:B0-----:R-:W-:Y:S01]  /*0e00*/  VIADD R5, R24, 0xffffffff ;  /* 0xffffffff18057836 */ /* 0x001fe20000000000 */
[----:B------:R-:W-:Y:S02]  /*0e10*/  SHF.L.U32 R3, R23, R28, RZ ;  /* 0x0000001c17037219 */ /* 0x000fe400000006ff */
[----:B------:R-:W-:Y:S01]  /*0e20*/  LOP3.LUT R12, R27, R12, RZ, 0xc0, !PT ;  /* 0x0000000c1b0c7212 */ /* 0x000fe200078ec0ff */
[----:B------:R-:W-:Y:S01]  /*0e30*/  IMAD.MOV R8, RZ, RZ, -R4 ;  /* 0x000000ffff087224 */ /* 0x000fe200078e0a04 */
[----:B------:R-:W-:Y:S02]  /*0e40*/  SEL R6, R6, R29, !P1 ;  /* 0x0000001d06067207 */ /* 0x000fe40004800000 */
[----:B------:R-:W-:Y:S01]  /*0e50*/  LOP3.LUT R5, R14, R5, RZ, 0xc0, !PT ;  /* 0x000000050e057212 */ /* 0x000fe200078ec0ff */
[----:B------:R-:W-:Y:S02]  /*0e60*/  IMAD R9, R3, R4, R12 ;  /* 0x0000000403097224 */ /* 0x000fe400078e020c */
[----:B--2---:R-:W-:-:S02]  /*0e70*/  IMAD R3, R8, R21, R20 ;  /* 0x0000001508037224 */ /* 0x004fc400078e0214 */
[----:B---3--:R-:W-:Y:S02]  /*0e80*/  IMAD R6, R9, R25, R6 ;  /* 0x0000001909067224 */ /* 0x008fe400078e0206 */
[----:B------:R-:W-:Y:S02]  /*0e90*/  IMAD R71, R3, R24, R5 ;  /* 0x0000001803477224 */ /* 0x000fe400078e0205 */
[----:B------:R-:W-:-:S03]  /*0ea0*/  IMAD.MOV.U32 R4, RZ, RZ, 0x1 ;  /* 0x00000001ff047424 */ /* 0x000fc600078e00ff */
[----:B------:R-:W-:Y:S02]  /*0eb0*/  SEL R70, R71, R6, !P1 ;  /* 0x0000000647467207 */ /* 0x000fe40004800000 */
[----:B------:R-:W-:Y:S02]  /*0ec0*/  PRMT R3, R4, 0x7610, R3 ;  /* 0x0000761004037816 */ /* 0x000fe40000000003 */
[----:B------:R-:W-:-:S07]  /*0ed0*/  SEL R71, R6, R71, !P1 ;  /* 0x0000004706477207 */ /* 0x000fce0004800000 */
.L_x_8:
[----:B------:R-:W-:-:S08]  /*0ee0*/  NOP ;  /* 0x0000000000007918 */ /* 0x000fd00000000000 */
[----:B------:R-:W0:Y:S02]  /*0ef0*/  USETMAXREG.TRY_ALLOC.CTAPOOL UP0, 0xe8 ;  /* 0x000000e8000079c8 */ /* 0x000e240008000600 */
[----:B0-----:R-:W-:-:S13]  /*0f00*/  PLOP3.LUT P0, PT, PT, PT, UP0, 0x80, 0x0 ;  /* 0x000000000000781c */ /* 0x001fda0003f0f008 */
[----:B------:R-:W-:Y:S05]  /*0f10*/  @!P0 BRA `(.L_x_8) ;  /* 0xfffffffc00f08947 */ /* 0x000fea000383ffff */
[----:B------:R-:W-:Y:S01]  /*0f20*/  ULDC.64 UR4, c[0x0][0x598] ;  /* 0x0001660000047ab9 */ /* 0x000fe20000000a00 */
[----:B------:R-:W-:Y:S01]  /*0f30*/  ULDC.64 UR40, c[0x0][0x208] ;  /* 0x0000820000287ab9 */ /* 0x000fe20000000a00 */
[----:B------:R-:W-:-:S04]  /*0f40*/  ISETP.NE.U32.AND P0, PT, RZ, UR4, PT ;  /* 0x00000004ff007c0c */ /* 0x000fc8000bf05070 */
[----:B------:R-:W-:-:S13]  /*0f50*/  ISETP.NE.AND.EX P0, PT, RZ, UR5, PT, P0 ;  /* 0x00000005ff007c0c */ /* 0x000fda000bf05300 */
[----:B------:R-:W-:Y:S05]  /*0f60*/  @!P0 BRA `(.L_x_11) ;  /* 0x00000000001c8947 */ /* 0x000fea0003800000 */
[----:B------:R-:W0:Y:S02]  /*0f70*/  LDC.64 R4, c[0x0][0x598] ;  /* 0x00016600ff047b82 */ /* 0x000e240000000a00 */
[----:B0-----:R-:W2:Y:S02]  /*0f80*/  LDG.E.64 R4, desc[UR40][R4.64] ;  /* 0x0000002804047981 */ /* 0x001ea4000c1e1b00 */
[----:B--2---:R-:W-:-:S04]  /*0f90*/  ISETP.NE.U32.AND P0, PT, R4, RZ, PT ;  /* 0x000000ff0400720c */ /* 0x004fc80003f05070 */
[----:B------:R-:W-:-:S13]  /*0fa0*/  ISETP.NE.AND.EX P0, PT, R5, RZ, PT, P0 ;  /* 0x000000ff0500720c */ /* 0x000fda0003f05300 */
[----:B------:R-:W-:Y:S05]  /*0fb0*/  @!P0 BRA `(.L_x_11) ;  /* 0x0000000000088947 */ /* 0x000fea0003800000 */
[----:B------:R0:W5:Y:S01]  /*0fc0*/  LD.E R23, desc[UR40][R4.64] ;  /* 0x0000002804177980 */ /* 0x000162000c101900 */
[----:B------:R-:W-:Y:S05]  /*0fd0*/  BRA `(.L_x_12) ;  /* 0x0000000000247947 */ /* 0x000fea0003800000 */
.L_x_11:
[----:B------:R-:W-:Y:S02]  /*0fe0*/  ULDC.64 UR4, c[0x0][0x588] ;  /* 0x0001620000047ab9 */ /* 0x000fe40000000a00 */
[----:B------:R-:W-:-:S04]  /*0ff0*/  ISETP.NE.U32.AND P0, PT, RZ, UR4, PT ;  /* 0x00000004ff007c0c */ /* 0x000fc8000bf05070 */
[----:B------:R-:W-:-:S13]  /*1000*/  ISETP.NE.AND.EX P0, PT, RZ, UR5, PT, P0 ;  /* 0x00000005ff007c0c */ /* 0x000fda000bf05300 */
[----:B------:R-:W-:Y:S05]  /*1010*/  @!P0 BRA `(.L_x_13) ;  /* 0x00000000000c8947 */ /* 0x000fea0003800000 */
[----:B------:R-:W0:Y:S02]  /*1020*/  LDC.64 R4, c[0x0][0x588] ;  /* 0x00016200ff047b82 */ /* 0x000e240000000a00 */
[----:B0-----:R1:W5:Y:S01]  /*1030*/  LDG.E R23, desc[UR40][R4.64] ;  /* 0x0000002804177981 */ /* 0x001362000c1e1900 */
[----:B------:R-:W-:Y:S05]  /*1040*/  BRA `(.L_x_12) ;  /* 0x0000000000087947 */ /* 0x000fea0003800000 */
.L_x_13:
[----:B------:R-:W-:Y:S02]  /*1050*/  ULDC UR4, c[0x0][0x580] ;  /* 0x0001600000047ab9 */ /* 0x000fe40000000800 */
[----:B------:R-:W-:-:S07]  /*1060*/  IMAD.U32 R23, RZ, RZ, UR4 ;  /* 0x00000004ff177e24 */ /* 0x000fce000f8e00ff */
.L_x_12:
[----:B------:R-:W-:Y:S02]  /*1070*/  ULDC.64 UR4, c[0x0][0x5a0] ;  /* 0x0001680000047ab9 */ /* 0x000fe40000000a00 */
[----:B------:R-:W-:-:S04]  /*1080*/  ISETP.NE.U32.AND P0, PT, RZ, UR4, PT ;  /* 0x00000004ff007c0c */ /* 0x000fc8000bf05070 */
[----:B------:R-:W-:-:S13]  /*1090*/  ISETP.NE.AND.EX P0, PT, RZ, UR5, PT, P0 ;  /* 0x00000005ff007c0c */ /* 0x000fda000bf05300 */
[----:B------:R-:W-:Y:S05]  /*10a0*/  @!P0 BRA `(.L_x_14) ;  /* 0x00000000001c8947 */ /* 0x000fea0003800000 */
[----:B01----:R-:W0:Y:S02]  /*10b0*/  LDC.64 R4, c[0x0][0x5a0] ;  /* 0x00016800ff047b82 */ /* 0x003e240000000a00 */
[----:B0-----:R-:W2:Y:S02]  /*10c0*/  LDG.E.64 R4, desc[UR40][R4.64] ;  /* 0x0000002804047981 */ /* 0x001ea4000c1e1b00 */
[----:B--2---:R-:W-:-:S04]  /*10d0*/  ISETP.NE.U32.AND P0, PT, R4, RZ, PT ;  /* 0x000000ff0400720c */ /* 0x004fc80003f05070 */
[----:B------:R-:W-:-:S13]  /*10e0*/  ISETP.NE.AND.EX P0, PT, R5, RZ, PT, P0 ;  /* 0x000000ff0500720c */ /* 0x000fda0003f05300 */
[----:B------:R-:W-:Y:S05]  /*10f0*/  @!P0 BRA `(.L_x_14) ;  /* 0x0000000000088947 */ /* 0x000fea0003800000 */
[----:B------:R0:W5:Y:S01]  /*1100*/  LD.E R58, desc[UR40][R4.64] ;  /* 0x00000028043a7980 */ /* 0x000162000c101900 */
[----:B------:R-:W-:Y:S05]  /*1110*/  BRA `(.L_x_15) ;  /* 0x0000000000247947 */ /* 0x000fea0003800000 */
.L_x_14:
[----:B------:R-:W-:Y:S02]  /*1120*/  ULDC.64 UR4, c[0x0][0x590] ;  /* 0x0001640000047ab9 */ /* 0x000fe40000000a00 */
[----:B------:R-:W-:-:S04]  /*1130*/  ISETP.NE.U32.AND P0, PT, RZ, UR4, PT ;  /* 0x00000004ff007c0c */ /* 0x000fc8000bf05070 */
[----:B------:R-:W-:-:S13]  /*1140*/  ISETP.NE.AND.EX P0, PT, RZ, UR5, PT, P0 ;  /* 0x00000005ff007c0c */ /* 0x000fda000bf05300 */
[----:B------:R-:W-:Y:S05]  /*1150*/  @!P0 BRA `(.L_x_16) ;  /* 0x00000000000c8947 */ /* 0x000fea0003800000 */
[----:B------:R-:W2:Y:S02]  /*1160*/  LDC.64 R58, c[0x0][0x590] ;  /* 0x00016400ff3a7b82 */ /* 0x000ea40000000a00 */
[----:B--2---:R2:W5:Y:S01]  /*1170*/  LDG.E R58, desc[UR40][R58.64] ;  /* 0x000000283a3a7981 */ /* 0x004562000c1e1900 */
[----:B------:R-:W-:Y:S05]  /*1180*/  BRA `(.L_x_15) ;  /* 0x0000000000087947 */ /* 0x000fea0003800000 */
.L_x_16:
[----:B------:R-:W-:Y:S02]  /*1190*/  ULDC UR4, c[0x0][0x584] ;  /* 0x0001610000047ab9 */ /* 0x000fe40000000800 */
[----:B------:R-:W-:-:S07]  /*11a0*/  IMAD.U32 R58, RZ, RZ, UR4 ;  /* 0x00000004ff3a7e24 */ /* 0x000fce000f8e00ff */
.L_x_15:
[----:B------:R-:W-:-:S13]  /*11b0*/  LOP3.LUT P0, RZ, R3, 0xff, RZ, 0xc0, !PT ;  /* 0x000000ff03ff7812 */ /* 0x000fda000780c0ff */
[----:B------:R-:W-:Y:S05]  /*11c0*/  @!P0 EXIT ;  /* 0x000000000000894d */ /* 0x000fea0003800000 */
[----:B------:R-:W3:Y:S01]  /*11d0*/  LDC R61, c[0x0][0x658] ;  /* 0x00019600ff3d7b82 */ /* 0x000ee20000000800 */
[----:B------:R-:W-:Y:S01]  /*11e0*/  LOP3.LUT R7, R7, 0x1, RZ, 0xc0, !PT ;  /* 0x0000000107077812 */ /* 0x000fe200078ec0ff */
[----:B------:R-:W-:Y:S01]  /*11f0*/  ULDC.64 UR6, c[0x0][0x288] ;  /* 0x0000a20000067ab9 */ /* 0x000fe20000000a00 */
[----:B------:R-:W-:Y:S01]  /*1200*/  SHF.R.U32.HI R3, RZ, 0x2, R63 ;  /* 0x00000002ff037819 */ /* 0x000fe2000001163f */
[----:B------:R-:W-:Y:S01]  /*1210*/  UIADD3 UR4, UR7, 0x7f, URZ ;  /* 0x0000007f07047890 */ /* 0x000fe2000fffe03f */
[----:B------:R-:W-:Y:S01]  /*1220*/  SHF.R.U32.HI R0, RZ, 0x1, R0 ;  /* 0x00000001ff007819 */ /* 0x000fe20000011600 */
[----:B------:R-:W-:Y:S01]  /*1230*/  IMAD.SHL.U32 R56, R7, 0x40, RZ ;  /* 0x0000004007387824 */ /* 0x000fe200078e00ff */
[----:B------:R-:W-:Y:S01]  /*1240*/  LOP3.LUT R3, R3, 0x7, RZ, 0xc0, !PT ;  /* 0x0000000703037812 */ /* 0x000fe200078ec0ff */
[----:B------:R-:W4:Y:S01]  /*1250*/  LDC.64 R8, c[0x0][0x5c8] ;  /* 0x00017200ff087b82 */ /* 0x000f220000000a00 */
[----:B------:R-:W-:Y:S01]  /*1260*/  USHF.R.S32.HI UR5, URZ, 0x1f, UR4 ;  /* 0x0000001f3f057899 */ /* 0x000fe20008011404 */
[----:B------:R-:W-:Y:S01]  /*1270*/  LOP3.LUT R0, R0, 0x30, RZ, 0xc0, !PT ;  /* 0x0000003000007812 */ /* 0x000fe200078ec0ff */
[----:B------:R-:W-:Y:S01]  /*1280*/  IMAD.MOV.U32 R6, RZ, RZ, 0x1 ;  /* 0x00000001ff067424 */ /* 0x000fe200078e00ff */
[--C-:B------:R-:W-:Y:S01]  /*1290*/  LOP3.LUT R56, R56, 0x40, R3.reuse, 0xe2, !PT ;  /* 0x0000004038387812 */ /* 0x100fe200078ee203 */
[----:B------:R-:W-:Y:S01]  /*12a0*/  ULEA.HI UR5, UR5, UR4, URZ, 0x7 ;  /* 0x0000000405057291 */ /* 0x000fe2000f8f383f */
[-C--:B01----:R-:W-:Y:S01]  /*12b0*/  IADD3 R4, RZ, -R0.reuse, -R3 ;  /* 0x80000000ff047210 */ /* 0x083fe20007ffe803 */
[----:B------:R-:W-:Y:S01]  /*12c0*/  IMAD.U32 R5, RZ, RZ, UR6 ;  /* 0x00000006ff057e24 */ /* 0x000fe2000f8e00ff */
[----:B------:R-:W0:Y:S01]  /*12d0*/  LDC R65, c[0x0][0x600] ;  /* 0x00018000ff417b82 */ /* 0x000e220000000800 */
[----:B------:R-:W-:Y:S01]  /*12e0*/  LOP3.LUT R56, R56, R0, RZ, 0xfc, !PT ;  /* 0x0000000038387212 */ /* 0x000fe200078efcff */
[----:B------:R-:W-:Y:S01]  /*12f0*/  IMAD.MOV.U32 R0, RZ, RZ, -0x1 ;  /* 0xffffffffff007424 */ /* 0x000fe200078e00ff */
[----:B------:R-:W-:Y:S01]  /*1300*/  USHF.R.S32.HI UR43, URZ, 0x7, UR5 ;  /* 0x000000073f2b7899 */ /* 0x000fe20008011405 */
[----:B------:R-:W-:Y:S01]  /*1310*/  LOP3.LUT R62, R63, 0x3, RZ, 0xc0, !PT ;  /* 0x000000033f3e7812 */ /* 0x000fe200078ec0ff */
[----:B------:R-:W-:Y:S01]  /*1320*/  IMAD R4, R7, -0x40, R4 ;  /* 0xffffffc007047824 */ /* 0x000fe200078e0204 */
[C---:B------:R-:W-:Y:S01]  /*1330*/  LOP3.LUT R64, R63.reuse, 0x80, RZ, 0xc0, !PT ;  /* 0x000000803f407812 */ /* 0x040fe200078ec0ff */
[----:B------:R-:W-:Y:S01]  /*1340*/  UISETP.LT.AND UP0, UPT, UR43, 0x1, UPT ;  /* 0x000000012b00788c */ /* 0x000fe2000bf01270 */
[-C--:B---3--:R-:W-:Y:S01]  /*1350*/  SHF.L.U32 R0, R0, R61.reuse, RZ ;  /* 0x0000003d00007219 */ /* 0x088fe200000006ff */
[----:B------:R-:W-:Y:S01]  /*1360*/  ULDC UR4, c[0x0][0x284] ;  /* 0x0000a10000047ab9 */ /* 0x000fe20000000800 */
[----:B------:R-:W-:Y:S01]  /*1370*/  IMAD R62, R62, -0x2, R5 ;  /* 0xfffffffe3e3e7824 */ /* 0x000fe200078e0205 */
[----:B------:R-:W-:Y:S01]  /*1380*/  USEL UR44, UR43, 0x1, UP0 ;  /* 0x000000012b2c7887 */ /* 0x000fe20008000000 */
[----:B------:R-:W-:Y:S01]  /*1390*/  SHF.L.U32 R61, R6, R61, RZ ;  /* 0x0000003d063d7219 */ /* 0x000fe200000006ff */
[----:B------:R-:W-:Y:S01]  /*13a0*/  IMAD.SHL.U32 R63, R63, 0x2, RZ ;  /* 0x000000023f3f7824 */ /* 0x000fe200078e00ff */
[----:B------:R-:W-:Y:S01]  /*13b0*/  LOP3.LUT R68, R18, 0x1, RZ, 0xfc, !PT ;  /* 0x0000000112447812 */ /* 0x000fe200078efcff */
[----:B------:R-:W-:Y:S01]  /*13c0*/  VIADD R67, R4, UR4 ;  /* 0x0000000404437c36 */ /* 0x000fe20008000000 */
[C---:B----4-:R-:W-:Y:S01]  /*13d0*/  SHF.L.U64.HI R60, R8.reuse, 0x3, R9 ;  /* 0x00000003083c7819 */ /* 0x050fe20000010209 */
[----:B--2---:R-:W-:Y:S01]  /*13e0*/  IMAD.SHL.U32 R59, R8, 0x8, RZ ;  /* 0x00000008083b7824 */ /* 0x004fe200078e00ff */
[----:B------:R-:W-:Y:S01]  /*13f0*/  SHF.R.U32.HI R64, RZ, 0x7, R64 ;  /* 0x00000007ff407819 */ /* 0x000fe20000011640 */
[----:B------:R-:W-:Y:S01]  /*1400*/  IMAD.MOV.U32 R57, RZ, RZ, RZ ;  /* 0x000000ffff397224 */ /* 0x000fe200078e00ff */
[----:B------:R-:W-:Y:S01]  /*1410*/  LOP3.LUT R66, RZ, R0, RZ, 0x33, !PT ;  /* 0x00000000ff427212 */ /* 0x000fe200078e33ff */
[----:B------:R-:W-:Y:S01]  /*1420*/  UIADD3 UR44, UR43, -UR44, URZ ;  /* 0x8000002c2b2c7290 */ /* 0x000fe2000fffe03f */
[----:B------:R-:W-:Y:S01]  /*1430*/  UMOV UR36, URZ ;  /* 0x0000003f00247c82 */ /* 0x000fe20008000000 */
[----:B0-----:R-:W-:Y:S01]  /*1440*/  VIADD R65, R65, 0xffffffff ;  /* 0xffffffff41417836 */ /* 0x001fe20000000000 */
[----:B------:R-:W-:-:S09]  /*1450*/  UMOV UR42, URZ ;  /* 0x0000003f002a7c82 */ /* 0x000fd20008000000 */
.L_x_98:
[----:B0-----:R-:W0:Y:S01]  /*1460*/  SHFL.IDX PT, R0, R64, RZ, 0x1f ;  /* 0x00001fff40007589 */ /* 0x001e2200000e0000 */
[----:B-1----:R-:W1:Y:S01]  /*1470*/  S2UR UR7, SR_CgaCtaId ;  /* 0x00000000000779c3 */ /* 0x002e620000008800 */
[----:B------:R-:W-:Y:S01]  /*1480*/  UMOV UR6, 0x400 ;  /* 0x0000040000067882 */ /* 0x000fe20000000000 */
[----:B0-----:R-:W-:Y:S01]  /*1490*/  R2UR UR4, R0 ;  /* 0x00000000000472ca */ /* 0x001fe200000e0000 */
[----:B-1----:R-:W-:-:S12]  /*14a0*/  ULEA UR6, UR7, UR6, 0x18 ;  /* 0x0000000607067291 */ /* 0x002fd8000f8ec03f */
[----:B------:R-:W-:-:S04]  /*14b0*/  ULEA.HI UR5, UR4, UR4, URZ, 0x1 ;  /* 0x0000000404057291 */ /* 0x000fc8000f8f083f */
[----:B------:R-:W-:-:S04]  /*14c0*/  ULOP3.LUT UR5, UR5, 0x7fffe, URZ, 0xc0, !UPT ;  /* 0x0007fffe05057892 */ /* 0x000fc8000f8ec03f */
[----:B------:R-:W-:-:S03]  /*14d0*/  UIADD3 UR5, UR4, -UR5, URZ ;  /* 0x8000000504057290 */ /* 0x000fc6000fffe03f */
[----:B------:R-:W-:Y:S01]  /*14e0*/  ULDC UR4, c[0x0][0x28c] ;  /* 0x0000a30000047ab9 */ /* 0x000fe20000000800 */
[----:B------:R-:W-:Y:S01]  /*14f0*/  ULEA UR5, UR5, UR6, 0xd ;  /* 0x0000000605057291 */ /* 0x000fe2000f8e683f */
[----:B------:R-:W-:-:S03]  /*1500*/  ISETP.LT.AND P0, PT, RZ, UR4, PT ;  /* 0x00000004ff007c0c */ /* 0x000fc6000bf01270 */
[----:B------:R-:W-:-:S04]  /*1510*/  UIADD3 UR5, UR5, 0x100, URZ ;  /* 0x0000010005057890 */ /* 0x000fc8000fffe03f */
[----:B------:R-:W-:-:S04]  /*1520*/  USHF.R.U32.HI UR5, URZ, 0x4, UR5 ;  /* 0x000000043f057899 */ /* 0x000fc80008011605 */
[----:B------:R-:W-:-:S04]  /*1530*/  ULOP3.LUT UR5, UR5, 0x3fff, URZ, 0xc0, !UPT ;  /* 0x00003fff05057892 */ /* 0x000fc8000f8ec03f */
[----:B------:R-:W-:Y:S01]  /*1540*/  ULOP3.LUT UR45, UR5, 0x10000, URZ, 0xfc, !UPT ;  /* 0x00010000052d7892 */ /* 0x000fe2000f8efc3f */
[----:B---345:R-:W-:Y:S11]  /*1550*/  @P0 BRA `(.L_x_17) ;  /* 0x0000000000400947 */ /* 0x038ff60003800000 */
[----:B------:R-:W-:Y:S01]  /*1560*/  MOV R0, 0x0 ;  /* 0x0000000000007802 */ /* 0x000fe20000000f00 */
[----:B------:R-:W-:Y:S01]  /*1570*/  ULDC.64 UR4, c[0x4][0x68] ;  /* 0x01001a0000047ab9 */ /* 0x000fe20000000a00 */
[----:B------:R-:W-:Y:S01]  /*1580*/  ULDC.64 UR6, c[0x4][0x8] ;  /* 0x0100020000067ab9 */ /* 0x000fe20000000a00 */
[----:B------:R-:W-:Y:S01]  /*1590*/  IMAD.U32 R4, RZ, RZ, UR4 ;  /* 0x00000004ff047e24 */ /* 0x000fe2000f8e00ff */
[----:B------:R0:W1:Y:S01]  /*15a0*/  LDC.64 R14, c[0x4][R0] ;  /* 0x01000000000e7b82 */ /* 0x0000620000000a00 */
[----:B------:R-:W-:Y:S01]  /*15b0*/  IMAD.U32 R5, RZ, RZ, UR5 ;  /* 0x00000005ff057e24 */ /* 0x000fe2000f8e00ff */
[----:B------:R-:W-:Y:S01]  /*15c0*/  ULDC.64 UR4, c[0x4][0x70] ;  /* 0x01001c0000047ab9 */ /* 0x000fe20000000a00 */
[----:B------:R-:W-:Y:S02]  /*15d0*/  IMAD.U32 R10, RZ, RZ, UR6 ;  /* 0x00000006ff0a7e24 */ /* 0x000fe4000f8e00ff */
[----:B------:R-:W-:Y:S02]  /*15e0*/  IMAD.U32 R6, RZ, RZ, UR4 ;  /* 0x00000004ff067e24 */ /* 0x000fe4000f8e00ff */
[----:B------:R-:W-:-:S02]  /*15f0*/  IMAD.U32 R7, RZ, RZ, UR5 ;  /* 0x00000005ff077e24 */ /* 0x000fc4000f8e00ff */
[----:B------:R-:W-:Y:S02]  /*1600*/  IMAD.U32 R11, RZ, RZ, UR7 ;  /* 0x00000007ff0b7e24 */ /* 0x000fe4000f8e00ff */
[----:B------:R-:W-:Y:S02]  /*1610*/  IMAD.MOV.U32 R8, RZ, RZ, 0x1e1 ;  /* 0x000001e1ff087424 */ /* 0x000fe400078e00ff */
[----:B------:R-:W-:Y:S02]  /*1620*/  IMAD.MOV.U32 R12, RZ, RZ, 0x1 ;  /* 0x00000001ff0c7424 */ /* 0x000fe400078e00ff */
[----:B0-----:R-:W-:-:S07]  /*1630*/  IMAD.MOV.U32 R13, RZ, RZ, RZ ;  /* 0x000000ffff0d7224 */ /* 0x001fce00078e00ff */
[----:B------:R-:W-:-:S07]  /*1640*/  LEPC R20, `(.L_x_17) ;  /* 0x000000001014794e */ /* 0x000fce0000000000 */
[----:B-1---5:R-:W-:Y:S05]  /*1650*/  CALL.ABS.NOINC R14 ;  /* 0x000000000e007343 */ /* 0x022fea0003c00000 */
.L_x_17:
[----:B------:R-:W-:-:S13]  /*1660*/  ISETP.NE.AND P0, PT, R68, 0x3, PT ;  /* 0x000000034400780c */ /* 0x000fda0003f05270 */
[----:B------:R-:W-:Y:S05]  /*1670*/  @!P0 BRA `(.L_x_18) ;  /* 0x0000000000048947 */ /* 0x000fea0003800000 */
[----:B------:R-:W-:Y:S01]  /*1680*/  BPT.TRAP 0x1 ;  /* 0x000000040000795c */ /* 0x000fe20000300000 */
.L_x_18:
[----:B------:R-:W0:Y:S01]  /*1690*/  S2UR UR5, SR_CgaCtaId ;  /* 0x00000000000579c3 */ /* 0x000e220000008800 */
[----:B------:R-:W-:Y:S01]  /*16a0*/  UMOV UR4, 0x400 ;  /* 0x0000040000047882 */ /* 0x000fe20000000000 */
[----:B------:R-:W-:Y:S02]  /*16b0*/  IMAD.U32 R0, RZ, RZ, UR36 ;  /* 0x00000024ff007e24 */ /* 0x000fe4000f8e00ff */
[----:B------:R-:W-:-:S03]  /*16c0*/  IMAD.U32 R3, RZ, RZ, UR42 ;  /* 0x0000002aff037e24 */ /* 0x000fc6000f8e00ff */
[----:B------:R-:W-:Y:S01]  /*16d0*/  SHF.L.U32 R0, R0, 0x1f, RZ ;  /* 0x0000001f00007819 */ /* 0x000fe200000006ff */
[----:B0-----:R-:W-:-:S06]  /*16e0*/  ULEA UR4, UR5, UR4, 0x18 ;  /* 0x0000000405047291 */ /* 0x001fcc000f8ec03f */
[----:B------:R-:W-:-:S04]  /*16f0*/  IMAD.U32 R6, RZ, RZ, UR4 ;  /* 0x00000004ff067e24 */ /* 0x000fc8000f8e00ff */
[----:B------:R-:W-:-:S04]  /*1700*/  IMAD R3, R3, 0x8, R6 ;  /* 0x0000000803037824 */ /* 0x000fc800078e0206 */
[----:B------:R0:W1:Y:S01]  /*1710*/  SYNCS.PHASECHK.TRANS64.TRYWAIT P1, [R3+URZ], R0 ;  /* 0x00000000030075a7 */ /* 0x000062000802017f */
[----:B------:R-:W-:Y:S05]  /*1720*/  @!P0 BRA `(.L_x_19) ;  /* 0x0000000000048947 */ /* 0x000fea0003800000 */
[----:B------:R-:W-:Y:S01]  /*1730*/  BPT.TRAP 0x1 ;  /* 0x000000040000795c */ /* 0x000fe20000300000 */
.L_x_19:
[----:B------:R-:W-:-:S05]  /*1740*/  IMAD.U32 R4, RZ, RZ, UR44 ;  /* 0x0000002cff047e24 */ /* 0x000fca000f8e00ff */
[----:B------:R-:W-:Y:S01]  /*1750*/  ISETP.GE.AND P2, PT, R4, 0x1, PT ;  /* 0x000000010400780c */ /* 0x000fe20003f46270 */
[----:B-1----:R-:W-:-:S12]  /*1760*/  @P1 BRA `(.L_x_20) ;  /* 0x0000000000081947 */ /* 0x002fd80003800000 */
[----:B------:R-:W1:Y:S02]  /*1770*/  SYNCS.PHASECHK.TRANS64.TRYWAIT P1, [R3+URZ], R0 ;  /* 0x00000000030075a7 */ /* 0x000e64000802017f */
[----:B-1----:R-:W-:Y:S05]  /*1780*/  @!P1 BRA `(.L_x_21) ;  /* 0x0000005400149947 */ /* 0x002fea0003800000 */
.L_x_20:
[----:B------:R-:W-:Y:S05]  /*1790*/  WARPSYNC.ALL ;  /* 0x0000000000007948 */ /* 0x000fea0003800000 */
[----:B------:R-:W-:Y:S01]  /*17a0*/  R2UR UR4, R6 ;  /* 0x00000000060472ca */ /* 0x000fe200000e0000 */
[----:B------:R-:W-:Y:S01]  /*17b0*/  ULEA UR8, UR42, UR45, 0xc ;  /* 0x0000002d2a087291 */ /* 0x000fe2000f8e603f */
[----:B------:R-:W-:Y:S01]  /*17c0*/  WARPGROUP.ARRIVE ;  /* 0x00000000000079c5 */ /* 0x000fe20000000000 */
[----:B------:R-:W-:Y:S01]  /*17d0*/  UMOV UR9, 0x40000040 ;  /* 0x4000004000097882 */ /* 0x000fe20000000000 */
[----:B------:R-:W-:Y:S01]  /*17e0*/  UMOV UR11, 0x40000040 ;  /* 0x40000040000b7882 */ /* 0x000fe20000000000 */
[----:B------:R-:W-:Y:S01]  /*17f0*/  UIADD3 UR12, UR8, 0x2, URZ ;  /* 0x00000002080c7890 */ /* 0x000fe2000fffe03f */
[----:B------:R-:W-:Y:S01]  /*1800*/  UMOV UR13, 0x40000040 ;  /* 0x40000040000d7882 */ /* 0x000fe20000000000 */
[----:B------:R-:W-:-:S06]  /*1810*/  UMOV UR15, 0x40000040 ;  /* 0x40000040000f7882 */ /* 0x000fcc0000000000 */
[----:B------:R-:W-:-:S04]  /*1820*/  UIADD3 UR4, UR4, 0x30100, URZ ;  /* 0x0003010004047890 */ /* 0x000fc8000fffe03f */
[----:B------:R-:W-:-:S04]  /*1830*/  USHF.R.U32.HI UR4, URZ, 0x4, UR4 ;  /* 0x000000043f047899 */ /* 0x000fc80008011604 */
[----:B------:R-:W-:-:S04]  /*1840*/  ULOP3.LUT UR4, UR4, 0x3fff, URZ, 0xc0, !UPT ;  /* 0x00003fff04047892 */ /* 0x000fc8000f8ec03f */
[----:B------:R-:W-:-:S04]  /*1850*/  ULOP3.LUT UR4, UR4, 0x10000, URZ, 0xfc, !UPT ;  /* 0x0001000004047892 */ /* 0x000fc8000f8efc3f */
[----:B------:R-:W-:-:S04]  /*1860*/  ULEA UR6, UR42, UR4, 0xb ;  /* 0x000000042a067291 */ /* 0x000fc8000f8e583f */
[----:B------:R-:W-:-:S03]  /*1870*/  UIADD3 UR14, UR6, 0x2, URZ ;  /* 0x00000002060e7890 */ /* 0x000fc6000fffe03f */
[----:B------:R-:W-:Y:S02]  /*1880*/  UMOV UR10, UR6 ;  /* 0x00000006000a7c82 */ /* 0x000fe40008000000 */
[----:B------:R-:W-:Y:S01]  /*1890*/  HGMMA.64x64x8.F32.TF32 R24, gdesc[UR8], RZ, !UPT, gsb0 ;  /* 0x04e00000081879f0 */ /* 0x000fe2000c0028ff */
[----:B------:R-:W-:Y:S01]  /*18a0*/  UIADD3 UR10, UR6, 0x606, URZ ;  /* 0x00000606060a7890 */ /* 0x000fe2000fffe03f */
[----:B------:R-:W-:Y:S01]  /*18b0*/  UMOV UR9, 0x40000040 ;  /* 0x4000004000097882 */ /* 0x000fe20000000000 */
[----:B------:R-:W-:Y:S01]  /*18c0*/  UMOV UR11, 0x40000040 ;  /* 0x40000040000b7882 */ /* 0x000fe20000000000 */
[----:B------:R-:W-:Y:S02]  /*18d0*/  WARPGROUP.DEPBAR.LE gsb0, 0x0 ;  /* 0x00008000000079c5 */ /* 0x000fe40000010000 */
[----:B------:R-:W-:-:S06]  /*18e0*/  WARPGROUP.ARRIVE ;  /* 0x00000000000079c5 */ /* 0x000fcc0000000000 */
[----:B------:R-:W-:Y:S01]  /*18f0*/  HGMMA.64x64x8.F32.TF32 R24, gdesc[UR12], R24, gsb0 ;  /* 0x04e000000c1879f0 */ /* 0x000fe20008002818 */
[----:B------:R-:W-:Y:S02]  /*1900*/  UIADD3 UR12, UR8, 0x4, URZ ;  /* 0x00000004080c7890 */ /* 0x000fe4000fffe03f */
        /* <DEDUP_REMOVED lines=87> */
[----:B------:R-:W-:Y:S01]  /*1e80*/  UIADD3 UR8, UR8, 0xc06, URZ ;  /* 0x00000c0608087890 */ /* 0x000fe2000fffe03f */
[----:B------:R-:W-:Y:S02]  /*1e90*/  WARPGROUP.DEPBAR.LE gsb0, 0x0 ;  /* 0x00008000000079c5 */ /* 0x000fe40000010000 */
[----:B------:R-:W-:-:S06]  /*1ea0*/  WARPGROUP.ARRIVE ;  /* 0x00000000000079c5 */ /* 0x000fcc0000000000 */
[----:B------:R-:W-:Y:S03]  /*1eb0*/  HGMMA.64x64x8.F32.TF32 R24, gdesc[UR12], R24, gsb0 ;  /* 0x04e000000c1879f0 */ /* 0x000fe60008002818 */
[----:B------:R-:W-:Y:S02]  /*1ec0*/  WARPGROUP.DEPBAR.LE gsb0, 0x0 ;  /* 0x00008000000079c5 */ /* 0x000fe40000010000 */
[----:B------:R-:W-:-:S06]  /*1ed0*/  WARPGROUP.ARRIVE ;  /* 0x00000000000079c5 */ /* 0x000fcc0000000000 */
[----:B------:R-:W-:Y:S03]  /*1ee0*/  HGMMA.64x64x8.F32.TF32 R24, gdesc[UR8], R24, gsb0 ;  /* 0x04e00000081879f0 */ /* 0x000fe60008002818 */
[----:B------:R-:W-:Y:S02]  /*1ef0*/  WARPGROUP.DEPBAR.LE gsb0, 0x0 ;  /* 0x00008000000079c5 */ /* 0x000fe40000010000 */
[----:B------:R-:W-:Y:S05]  /*1f00*/  @!P2 BRA `(.L_x_22) ;  /* 0x000000080078a947 */ /* 0x000fea0003800000 */
[----:B------:R-:W-:Y:S01]  /*1f10*/  UIADD3 UR5, UR42, 0x1, URZ ;  /* 0x000000012a057890 */ /* 0x000fe2000fffe03f */
[----:B01----:R-:W-:Y:S02]  /*1f20*/  IMAD.U32 R0, RZ, RZ, UR44 ;  /* 0x0000002cff007e24 */ /* 0x003fe4000f8e00ff */
[----:B------:R-:W-:Y:S01]  /*1f30*/  IMAD.U32 R3, RZ, RZ, UR42 ;  /* 0x0000002aff037e24 */ /* 0x000fe2000f8e00ff */
[----:B------:R-:W-:-:S04]  /*1f40*/  UISETP.NE.AND UP0, UPT, UR5, 0x3, UPT ;  /* 0x000000030500788c */ /* 0x000fc8000bf05270 */
[----:B------:R-:W-:Y:S02]  /*1f50*/  USEL UR6, URZ, 0x1, UP0 ;  /* 0x000000013f067887 */ /* 0x000fe40008000000 */
[----:B------:R-:W-:Y:S02]  /*1f60*/  USEL UR5, UR5, URZ, UP0 ;  /* 0x0000003f05057287 */ /* 0x000fe40008000000 */
[----:B------:R-:W-:-:S06]  /*1f70*/  ULOP3.LUT UR6, UR36, UR6, URZ, 0x3c, !UPT ;  /* 0x0000000624067292 */ /* 0x000fcc000f8e3c3f */
[----:B------:R-:W-:-:S07]  /*1f80*/  IMAD.U32 R7, RZ, RZ, UR6 ;  /* 0x00000006ff077e24 */ /* 0x000fce000f8e00ff */
.L_x_29:
[----:B------:R-:W-:Y:S05]  /*1f90*/  @!P0 BRA `(.L_x_23) ;  /* 0x0000000000048947 */ /* 0x000fea0003800000 */
[----:B------:R-:W-:Y:S01]  /*1fa0*/  BPT.TRAP 0x1 ;  /* 0x000000040000795c */ /* 0x000fe20000300000 */
.L_x_23:
[----:B------:R-:W0:Y:S01]  /*1fb0*/  S2UR UR7, SR_CgaCtaId ;  /* 0x00000000000779c3 */ /* 0x000e220000008800 */
[----:B------:R-:W-:Y:S01]  /*1fc0*/  UMOV UR6, 0x400 ;  /* 0x0000040000067882 */ /* 0x000fe20000000000 */
[----:B------:R-:W-:Y:S01]  /*1fd0*/  IMAD.U32 R5, RZ, RZ, UR5 ;  /* 0x00000005ff057e24 */ /* 0x000fe2000f8e00ff */
[----:B------:R-:W-:Y:S01]  /*1fe0*/  SHF.L.U32 R4, R7, 0x1f, RZ ;  /* 0x0000001f07047819 */ /* 0x000fe200000006ff */
[----:B0-----:R-:W-:-:S06]  /*1ff0*/  ULEA UR6, UR7, UR6, 0x18 ;  /* 0x0000000607067291 */ /* 0x001fcc000f8ec03f */
[----:B------:R-:W-:-:S04]  /*2000*/  IMAD.U32 R6, RZ, RZ, UR6 ;  /* 0x00000006ff067e24 */ /* 0x000fc8000f8e00ff */
[----:B------:R-:W-:-:S04]  /*2010*/  IMAD R5, R5, 0x8, R6 ;  /* 0x0000000805057824 */ /* 0x000fc800078e0206 */
[----:B------:R0:W1:Y:S01]  /*2020*/  SYNCS.PHASECHK.TRANS64.TRYWAIT P1, [R5+URZ], R4 ;  /* 0x00000004050075a7 */ /* 0x000062000802017f */
[----:B------:R-:W-:Y:S05]  /*2030*/  @!P0 BRA `(.L_x_24) ;  /* 0x0000000000048947 */ /* 0x000fea0003800000 */
[----:B------:R-:W-:Y:S01]  /*2040*/  BPT.TRAP 0x1 ;  /* 0x000000040000795c */ /* 0x000fe20000300000 */
.L_x_24:
[----:B-1----:R-:W-:Y:S05]  /*2050*/  @P1 BRA `(.L_x_25) ;  /* 0x0000000000081947 */ /* 0x002fea0003800000 */
[----:B------:R-:W1:Y:S02]  /*2060*/  SYNCS.PHASECHK.TRANS64.TRYWAIT P1, [R5+URZ], R4 ;  /* 0x00000004050075a7 */ /* 0x000e64000802017f */
[----:B-1----:R-:W-:Y:S05]  /*2070*/  @!P1 BRA `(.L_x_26) ;  /* 0x0000004800ec9947 */ /* 0x002fea0003800000 */
.L_x_25:
[----:B------:R-:W-:Y:S01]  /*2080*/  ULEA UR8, UR5, UR4, 0xb ;  /* 0x0000000405087291 */ /* 0x000fe2000f8e583f */
[----:B------:R-:W-:Y:S01]  /*2090*/  WARPGROUP.ARRIVE ;  /* 0x00000000000079c5 */ /* 0x000fe20000000000 */
[----:B------:R-:W-:Y:S01]  /*20a0*/  ULEA UR6, UR5, UR45, 0xc ;  /* 0x0000002d05067291 */ /* 0x000fe2000f8e603f */
[----:B------:R-:W-:Y:S01]  /*20b0*/  UMOV UR15, 0x40000040 ;  /* 0x40000040000f7882 */ /* 0x000fe20000000000 */
[----:B------:R-:W-:Y:S01]  /*20c0*/  UMOV UR13, 0x40000040 ;  /* 0x40000040000d7882 */ /* 0x000fe20000000000 */
[----:B------:R-:W-:Y:S02]  /*20d0*/  UIADD3 UR10, UR8, 0x606, URZ ;  /* 0x00000606080a7890 */ /* 0x000fe4000fffe03f */
[----:B------:R-:W-:Y:S02]  /*20e0*/  UMOV UR14, UR8 ;  /* 0x00000008000e7c82 */ /* 0x000fe40008000000 */
[----:B------:R-:W-:Y:S01]  /*20f0*/  UMOV UR12, UR6 ;  /* 0x00000006000c7c82 */ /* 0x000fe20008000000 */
[----:B------:R-:W-:Y:S01]  /*2100*/  UMOV UR11, 0x40000040 ;  /* 0x40000040000b7882 */ /* 0x000fe20000000000 */
[----:B------:R-:W-:Y:S01]  /*2110*/  HGMMA.64x64x8.F32.TF32 R24, gdesc[UR12], R24, gsb0 ;  /* 0x04e000000c1879f0 */ /* 0x000fe20008002818 */
[----:B------:R-:W-:-:S02]  /*2120*/  UIADD3 UR14, UR8, 0x2, URZ ;  /* 0x00000002080e7890 */ /* 0x000fc4000fffe03f */
[----:B------:R-:W-:Y:S01]  /*2130*/  UIADD3 UR12, UR6, 0x2, URZ ;  /* 0x00000002060c7890 */ /* 0x000fe2000fffe03f */
[----:B------:R-:W-:Y:S01]  /*2140*/  UMOV UR15, 0x40000040 ;  /* 0x40000040000f7882 */ /* 0x000fe20000000000 */
        /* <DEDUP_REMOVED lines=102> */
[----:B------:R-:W-:Y:S01]  /*27b0*/  BPT.TRAP 0x1 ;  /* 0x000000040000795c */ /* 0x000fe20000300000 */
.L_x_27:
[----:B------:R-:W-:-:S13]  /*27c0*/  ISETP.NE.AND P1, PT, R22, RZ, PT ;  /* 0x000000ff1600720c */ /* 0x000fda0003f25270 */
[----:B01----:R-:W-:-:S04]  /*27d0*/  @P1 IMAD R4, R3, 0x8, R6 ;  /* 0x0000000803041824 */ /* 0x003fc800078e0206 */
[----:B------:R-:W-:-:S05]  /*27e0*/  @P1 VIADD R4, R4, 0x18 ;  /* 0x0000001804041836 */ /* 0x000fca0000000000 */
[----:B------:R-:W-:-:S04]  /*27f0*/  @P1 PRMT R4, R19, 0x654, R4 ;  /* 0x0000065413041816 */ /* 0x000fc80000000004 */
[----:B------:R0:W-:Y:S01]  /*2800*/  @P1 SYNCS.ARRIVE.TRANS64.RED.A1T0 RZ, [R4+URZ], RZ ;  /* 0x000000ff04ff19a7 */ /* 0x0001e2000810043f */
[----:B------:R-:W-:-:S13]  /*2810*/  ISETP.GT.U32.AND P1, PT, R18, 0x1, PT ;  /* 0x000000011200780c */ /* 0x000fda0003f24070 */
[----:B0-----:R-:W-:Y:S05]  /*2820*/  @P1 BRA `(.L_x_28) ;  /* 0x0000000000041947 */ /* 0x001fea0003800000 */
[----:B------:R-:W-:Y:S01]  /*2830*/  BPT.TRAP 0x1 ;  /* 0x000000040000795c */ /* 0x000fe20000300000 */
.L_x_28:
[----:B------:R-:W-:Y:S01]  /*2840*/  UIADD3 UR5, UR5, 0x1, URZ ;  /* 0x0000000105057890 */ /* 0x000fe2000fffe03f */
[C---:B------:R-:W-:Y:S01]  /*2850*/  ISETP.GT.AND P2, PT, R0.reuse, 0x1, PT ;  /* 0x000000010000780c */ /* 0x040fe20003f44270 */
[----:B------:R-:W-:Y:S02]  /*2860*/  VIADD R3, R3, 0x1 ;  /* 0x0000000103037836 */ /* 0x000fe40000000000 */
[----:B------:R-:W-:Y:S01]  /*2870*/  UISETP.NE.AND UP0, UPT, UR5, 0x3, UPT ;  /* 0x000000030500788c */ /* 0x000fe2000bf05270 */
[----:B------:R-:W-:Y:S02]  /*2880*/  VIADD R0, R0, 0xffffffff ;  /* 0xffffffff00007836 */ /* 0x000fe40000000000 */
[C---:B------:R-:W-:Y:S01]  /*2890*/  ISETP.NE.AND P1, PT, R3.reuse, 0x3, PT ;  /* 0x000000030300780c */ /* 0x040fe20003f25270 */
[----:B------:R-:W-:Y:S02]  /*28a0*/  USEL UR6, URZ, 0x1, UP0 ;  /* 0x000000013f067887 */ /* 0x000fe40008000000 */
[----:B------:R-:W-:Y:S01]  /*28b0*/  USEL UR5, UR5, URZ, UP0 ;  /* 0x0000003f05057287 */ /* 0x000fe20008000000 */
[----:B------:R-:W-:-:S03]  /*28c0*/  SEL R3, R3, RZ, P1 ;  /* 0x000000ff03037207 */ /* 0x000fc60000800000 */
[----:B------:R-:W-:Y:S01]  /*28d0*/  LOP3.LUT R7, R7, UR6, RZ, 0x3c, !PT ;  /* 0x0000000607077c12 */ /* 0x000fe2000f8e3cff */
[----:B------:R-:W-:Y:S07]  /*28e0*/  @P2 BRA `(.L_x_29) ;  /* 0xfffffff400a82947 */ /* 0x000fee000383ffff */
.L_x_22:
[----:B01----:R-:W0:Y:S02]  /*28f0*/  LDC R0, c[0x0][0x28c] ;  /* 0x0000a300ff007b82 */ /* 0x003e240000000800 */
[----:B0-----:R-:W-:-:S13]  /*2900*/  ISETP.GE.AND P1, PT, R0, 0x1, PT ;  /* 0x000000010000780c */ /* 0x001fda0003f26270 */
[----:B------:R-:W-:Y:S05]  /*2910*/  @!P1 BRA `(.L_x_30) ;  /* 0x0000000000449947 */ /* 0x000fea0003800000 */
[----:B------:R-:W-:Y:S05]  /*2920*/  @!P0 BRA `(.L_x_31) ;  /* 0x0000000000048947 */ /* 0x000fea0003800000 */
[----:B------:R-:W-:Y:S01]  /*2930*/  BPT.TRAP 0x1 ;  /* 0x000000040000795c */ /* 0x000fe20000300000 */
.L_x_31:
[----:B------:R-:W-:-:S13]  /*2940*/  ISETP.NE.AND P0, PT, R22, RZ, PT ;  /* 0x000000ff1600720c */ /* 0x000fda0003f05270 */
[----:B------:R-:W-:-:S05]  /*2950*/  VOTEU.ANY UP0, P0 ;  /* 0x00000000003f7886 */ /* 0x000fca0000000100 */
[----:B------:R-:W-:-:S06]  /*2960*/  @UP0 UIADD3 UR4, UR44, UR42, URZ ;  /* 0x0000002a2c040290 */ /* 0x000fcc000fffe03f */
[----:B------:R-:W-:Y:S02]  /*2970*/  IMAD.U32 R4, RZ, RZ, UR4 ;  /* 0x00000004ff047e24 */ /* 0x000fe4000f8e00ff */
[----:B------:R-:W-:Y:S02]  /*2980*/  IMAD.U32 R3, RZ, RZ, UR4 ;  /* 0x00000004ff037e24 */ /* 0x000fe4000f8e00ff */
[----:B------:R-:W-:-:S05]  /*2990*/  @P0 IMAD.WIDE.U32 R4, R4, -0x55555555, RZ ;  /* 0xaaaaaaab04040825 */ /* 0x000fca00078e00ff */
[----:B------:R-:W-:-:S05]  /*29a0*/  @P0 SHF.R.U32.HI R0, RZ, 0x1, R5 ;  /* 0x00000001ff000819 */ /* 0x000fca0000011605 */
[----:B------:R-:W-:-:S04]  /*29b0*/  @P0 IMAD R0, R0, -0x3, R3 ;  /* 0xfffffffd00000824 */ /* 0x000fc800078e0203 */
[----:B------:R-:W-:-:S04]  /*29c0*/  @P0 IMAD R0, R0, 0x8, R6 ;  /* 0x0000000800000824 */ /* 0x000fc800078e0206 */
[----:B------:R-:W-:-:S05]  /*29d0*/  @P0 VIADD R0, R0, 0x18 ;  /* 0x0000001800000836 */ /* 0x000fca0000000000 */
[----:B------:R-:W-:-:S04]  /*29e0*/  @P0 PRMT R0, R19, 0x654, R0 ;  /* 0x0000065413000816 */ /* 0x000fc80000000000 */
[----:B------:R0:W-:Y:S01]  /*29f0*/  @P0 SYNCS.ARRIVE.TRANS64.RED.A1T0 RZ, [R0+URZ], RZ ;  /* 0x000000ff00ff09a7 */ /* 0x0001e2000810043f */
[----:B------:R-:W-:-:S13]  /*2a00*/  ISETP.GT.U32.AND P0, PT, R18, 0x1, PT ;  /* 0x000000011200780c */ /* 0x000fda0003f04070 */
[----:B0-----:R-:W-:Y:S05]  /*2a10*/  @P0 BRA `(.L_x_30) ;  /* 0x0000000000040947 */ /* 0x001fea0003800000 */
[----:B------:R-:W-:Y:S01]  /*2a20*/  BPT.TRAP 0x1 ;  /* 0x000000040000795c */ /* 0x000fe20000300000 */
.L_x_30:
[----:B------:R-:W-:Y:S01]  /*2a30*/  IMAD.SHL.U32 R6, R70, 0x40, RZ ;  /* 0x0000004046067824 */ /* 0x000fe200078e00ff */
[----:B------:R-:W-:Y:S01]  /*2a40*/  UIADD3 UR42, UR43, UR42, URZ ;  /* 0x0000002a2b2a7290 */ /* 0x000fe2000fffe03f */
[----:B------:R-:W-:Y:S01]  /*2a50*/  SHF.R.S32.HI R9, RZ, 0x1f, R69 ;  /* 0x0000001fff097819 */ /* 0x000fe20000011445 */
[----:B------:R-:W-:Y:S01]  /*2a60*/  UISETP.GE.U32.AND UP1, UPT, UR43, 0x3, UPT ;  /* 0x000000032b00788c */ /* 0x000fe2000bf26070 */
[----:B------:R-:W-:Y:S01]  /*2a70*/  IMAD.SHL.U32 R8, R71, 0x80, RZ ;  /* 0x0000008047087824 */ /* 0x000fe200078e00ff */
[----:B------:R-:W-:Y:S01]  /*2a80*/  ULDC UR7, c[0x0][0x288] ;  /* 0x0000a20000077ab9 */ /* 0x000fe20000000800 */
[C---:B------:R-:W-:Y:S01]  /*2a90*/  LOP3.LUT R10, R6.reuse, 0x6, R63, 0xf8, !PT ;  /* 0x00000006060a7812 */ /* 0x040fe200078ef83f */
[----:B------:R-:W-:Y:S01]  /*2aa0*/  UISETP.GT.U32.AND UP0, UPT, UR42, 0x2, UPT ;  /* 0x000000022a00788c */ /* 0x000fe2000bf04070 */
[----:B------:R-:W-:Y:S01]  /*2ab0*/  ISETP.GE.AND P0, PT, R6, UR7, PT ;  /* 0x0000000706007c0c */ /* 0x000fe2000bf06270 */
[----:B------:R-:W-:Y:S01]  /*2ac0*/  ULDC.64 UR4, c[0x0][0x5d0] ;  /* 0x0001740000047ab9 */ /* 0x000fe20000000a00 */
[--C-:B------:R-:W-:Y:S01]  /*2ad0*/  SHF.R.S32.HI R11, RZ, 0x1f, R10.reuse ;  /* 0x0000001fff0b7819 */ /* 0x100fe2000001140a */
[----:B------:R-:W-:Y:S01]  /*2ae0*/  ULDC UR10, c[0x0][0x284] ;  /* 0x0000a100000a7ab9 */ /* 0x000fe20000000800 */
[----:B------:R-:W-:Y:S01]  /*2af0*/  IMAD R0, R9, UR4, RZ ;  /* 0x0000000409007c24 */ /* 0x000fe2000f8e02ff */
[----:B------:R-:W-:Y:S01]  /*2b00*/  UISETP.LT.U32.AND UP0, UPT, UR43, 0x3, UP0 ;  /* 0x000000032b00788c */ /* 0x000fe20008701070 */
[----:B------:R-:W-:Y:S01]  /*2b10*/  ISETP.GE.OR P0, PT, R8, UR10, P0 ;  /* 0x0000000a08007c0c */ /* 0x000fe20008706670 */
[----:B------:R-:W-:Y:S01]  /*2b20*/  IMAD.WIDE.U32 R4, R69, UR4, R10 ;  /* 0x0000000445047c25 */ /* 0x000fe2000f8e000a */
[----:B------:R-:W-:Y:S01]  /*2b30*/  ULDC.64 UR8, c[0x0][0x5c8] ;  /* 0x0001720000087ab9 */ /* 0x000fe20000000a00 */
[----:B------:R-:W-:-:S02]  /*2b40*/  USEL UR6, URZ, 0x1, !UP0 ;  /* 0x000000013f067887 */ /* 0x000fc4000c000000 */
[----:B------:R-:W-:Y:S01]  /*2b50*/  IMAD R3, R69, UR5, R0 ;  /* 0x0000000545037c24 */ /* 0x000fe2000f8e0200 */
[----:B------:R-:W-:Y:S01]  /*2b60*/  @UP1 UIMAD.WIDE.U32 UR4, UR42, -0x55555555, URZ ;  /* 0xaaaaaaab2a0418a5 */ /* 0x000fe2000f8e003f */
[----:B------:R-:W-:Y:S01]  /*2b70*/  IMAD.WIDE R70, R71, 0x80, R56 ;  /* 0x0000008047467825 */ /* 0x000fe200078e0238 */
[----:B------:R-:W-:Y:S02]  /*2b80*/  ULOP3.LUT UR36, UR36, UR6, URZ, 0x3c, !UPT ;  /* 0x0000000624247292 */ /* 0x000fe4000f8e3c3f */
[----:B------:R-:W-:Y:S01]  /*2b90*/  @UP1 USHF.R.U32.HI UR4, URZ, 0x1, UR5 ;  /* 0x000000013f041899 */ /* 0x000fe20008011605 */
[----:B------:R-:W-:Y:S02]  /*2ba0*/  IMAD.IADD R5, R5, 0x1, R3 ;  /* 0x0000000105057824 */ /* 0x000fe400078e0203 */
[----:B------:R-:W-:Y:S01]  /*2bb0*/  IMAD R3, R71, UR8, RZ ;  /* 0x0000000847037c24 */ /* 0x000fe2000f8e02ff */
[----:B------:R-:W-:Y:S01]  /*2bc0*/  @UP1 ULOP3.LUT UR36, UR36, 0x1, UR4, 0x78, !UPT ;  /* 0x0000000124241892 */ /* 0x000fe2000f8e7804 */
[----:B------:R-:W-:-:S04]  /*2bd0*/  IMAD.WIDE.U32 R72, R70, UR8, R4 ;  /* 0x0000000846487c25 */ /* 0x000fc8000f8e0004 */
[----:B------:R-:W-:Y:S02]  /*2be0*/  IMAD R7, R70, UR9, R3 ;  /* 0x0000000946077c24 */ /* 0x000fe4000f8e0203 */
[----:B------:R-:W-:Y:S01]  /*2bf0*/  IMAD.MOV.U32 R0, RZ, RZ, -0x1 ;  /* 0xffffffffff007424 */ /* 0x000fe200078e00ff */
[----:B------:R-:W-:Y:S06]  /*2c00*/  @P0 BRA `(.L_x_32) ;  /* 0x0000002000780947 */ /* 0x000fec0003800000 */
[----:B-----5:R-:W-:Y:S01]  /*2c10*/  FSETP.NEU.AND P1, PT, R58, RZ, PT ;  /* 0x000000ff3a00720b */ /* 0x020fe20003f2d000 */
[----:B------:R-:W-:Y:S01]  /*2c20*/  IMAD.IADD R6, R62, 0x1, -R6 ;  /* 0x000000013e067824 */ /* 0x000fe200078e0a06 */
[----:B------:R-:W-:Y:S01]  /*2c30*/  BSSY B0, `(.L_x_32) ;  /* 0x000021b000007945 */ /* 0x000fe20003800000 */
[----:B------:R-:W-:Y:S02]  /*2c40*/  IMAD.IADD R3, R67, 0x1, -R8 ;  /* 0x0000000143037824 */ /* 0x000fe400078e0a08 */
[----:B------:R-:W-:Y:S01]  /*2c50*/  IMAD.IADD R83, R73, 0x1, R7 ;  /* 0x0000000149537824 */ /* 0x000fe200078e0207 */
[----:B------:R-:W-:-:S04]  /*2c60*/  ISETP.GT.AND P0, PT, R6, RZ, PT ;  /* 0x000000ff0600720c */ /* 0x000fc80003f04270 */
[----:B------:R-:W-:-:S03]  /*2c70*/  ISETP.GT.AND P2, PT, R3, RZ, P0 ;  /* 0x000000ff0300720c */ /* 0x000fc60000744270 */
[----:B------:R-:W-:Y:S10]  /*2c80*/  @!P1 BRA `(.L_x_33) ;  /* 0x0000001400dc9947 */ /* 0x000ff40003800000 */
[----:B------:R-:W0:Y:S01]  /*2c90*/  LDC.64 R76, c[0x0][0x5b8] ;  /* 0x00016e00ff4c7b82 */ /* 0x000e220000000a00 */
[----:B------:R-:W-:-:S07]  /*2ca0*/  ULDC.64 UR4, c[0x0][0x5c0] ;  /* 0x0001700000047ab9 */ /* 0x000fce0000000a00 */
[----:B------:R-:W1:Y:S08]  /*2cb0*/  LDC.64 R78, c[0x0][0x5b0] ;  /* 0x00016c00ff4e7b82 */ /* 0x000e700000000a00 */
[----:B------:R-:W2:Y:S01]  /*2cc0*/  LDC.64 R80, c[0x0][0x5a8] ;  /* 0x00016a00ff507b82 */ /* 0x000ea20000000a00 */
[-C--:B0-----:R-:W-:Y:S02]  /*2cd0*/  IMAD R4, R9, R76.reuse, RZ ;  /* 0x0000004c09047224 */ /* 0x081fe400078e02ff */
[----:B------:R-:W-:-:S04]  /*2ce0*/  IMAD.WIDE.U32 R74, R69, R76, R10 ;  /* 0x0000004c454a7225 */ /* 0x000fc800078e000a */
[----:B------:R-:W-:Y:S02]  /*2cf0*/  IMAD R73, R69, R77, R4 ;  /* 0x0000004d45497224 */ /* 0x000fe400078e0204 */
[-C--:B-1----:R-:W-:Y:S02]  /*2d00*/  IMAD R4, R71, R78.reuse, RZ ;  /* 0x0000004e47047224 */ /* 0x082fe400078e02ff */
[----:B------:R-:W-:Y:S02]  /*2d10*/  IMAD.IADD R13, R75, 0x1, R73 ;  /* 0x000000014b0d7824 */ /* 0x000fe400078e0249 */
[----:B------:R-:W-:Y:S02]  /*2d20*/  IMAD.MOV.U32 R12, RZ, RZ, R74 ;  /* 0x000000ffff0c7224 */ /* 0x000fe400078e004a */
[C---:B------:R-:W-:Y:S02]  /*2d30*/  IMAD R71, R70.reuse, R79, R4 ;  /* 0x0000004f46477224 */ /* 0x040fe400078e0204 */
[----:B------:R-:W-:-:S04]  /*2d40*/  IMAD.WIDE.U32 R4, R70, R78, R12 ;  /* 0x0000004e46047225 */ /* 0x000fc800078e000c */
[----:B------:R-:W-:Y:S01]  /*2d50*/  IMAD.IADD R5, R5, 0x1, R71 ;  /* 0x0000000105057824 */ /* 0x000fe200078e0247 */
[----:B--2---:R-:W-:-:S04]  /*2d60*/  LEA R14, P1, R4, R80, 0x2 ;  /* 0x00000050040e7211 */ /* 0x004fc800078210ff */
[----:B------:R-:W-:-:S05]  /*2d70*/  LEA.HI.X R15, R4, R81, R5, 0x2, P1 ;  /* 0x00000051040f7211 */ /* 0x000fca00008f1405 */
[----:B------:R0:W2:Y:S01]  /*2d80*/  @P2 LDG.E.LTC128B R7, desc[UR40][R14.64] ;  /* 0x000000280e072981 */ /* 0x0000a2000c1e1920 */
[----:B------:R-:W-:Y:S01]  /*2d90*/  LEA R8, P3, R72, UR4, 0x2 ;  /* 0x0000000448087c11 */ /* 0x000fe2000f8610ff */
[----:B------:R-:W-:Y:S01]  /*2da0*/  IMAD.WIDE.U32 R4, R70, R78, R10 ;  /* 0x0000004e46047225 */ /* 0x000fe200078e000a */
[----:B------:R-:W-:Y:S01]  /*2db0*/  ISETP.GT.AND P1, PT, R6, 0x1, PT ;  /* 0x000000010600780c */ /* 0x000fe20003f24270 */
[----:B------:R-:W-:Y:S02]  /*2dc0*/  BSSY B1, `(.L_x_34) ;  /* 0x0000012000017945 */ /* 0x000fe40003800000 */
[----:B------:R-:W-:Y:S02]  /*2dd0*/  IMAD.IADD R5, R71, 0x1, R5 ;  /* 0x0000000147057824 */ /* 0x000fe400078e0205 */
[----:B------:R-:W-:Y:S01]  /*2de0*/  IMAD.WIDE.U32 R20, R69, R76, R4 ;  /* 0x0000004c45147225 */ /* 0x000fe200078e0004 */
[----:B0-----:R-:W-:-:S03]  /*2df0*/  SHF.L.U64.HI R15, R78, 0x3, R79 ;  /* 0x000000034e0f7819 */ /* 0x001fc6000001024f */
[----:B------:R-:W-:Y:S01]  /*2e00*/  IMAD.IADD R5, R73, 0x1, R21 ;  /* 0x0000000149057824 */ /* 0x000fe200078e0215 */
[----:B------:R-:W-:Y:S01]  /*2e10*/  LEA R4, P4, R20, R80, 0x2 ;  /* 0x0000005014047211 */ /* 0x000fe200078810ff */
[----:B------:R-:W-:-:S03]  /*2e20*/  IMAD.SHL.U32 R14, R78, 0x8, RZ ;  /* 0x000000084e0e7824 */ /* 0x000fc600078e00ff */
[----:B------:R-:W-:Y:S01]  /*2e30*/  LEA.HI.X R5, R20, R81, R5, 0x2, P4 ;  /* 0x0000005114057211 */ /* 0x000fe200020f1405 */
[----:B------:R-:W-:Y:S01]  /*2e40*/  IMAD.WIDE.U32 R20, R70, R78, R14 ;  /* 0x0000004e46147225 */ /* 0x000fe200078e000e */
[----:B--2---:R-:W-:-:S05]  /*2e50*/  LOP3.LUT R9, R7, 0xffffe000, RZ, 0xc0, !PT ;  /* 0xffffe00007097812 */ /* 0x004fca00078ec0ff */
[----:B------:R-:W-:-:S04]  /*2e60*/  FMUL R9, R9, R58 ;  /* 0x0000003a09097220 */ /* 0x000fc80000400000 */
[----:B------:R-:W-:Y:S01]  /*2e70*/  FFMA R77, R24, R23, R9 ;  /* 0x00000017184d7223 */ /* 0x000fe20000000009 */
[----:B------:R-:W-:Y:S02]  /*2e80*/  LEA.HI.X R9, R72, UR5, R83, 0x2, P3 ;  /* 0x0000000548097c11 */ /* 0x000fe400098f1453 */
[----:B------:R-:W-:Y:S02]  /*2e90*/  ISETP.GT.AND P3, PT, R3, RZ, P1 ;  /* 0x000000ff0300720c */ /* 0x000fe40000f64270 */
[----:B------:R-:W-:-:S05]  /*2ea0*/  F2FP.TF32.F32.PACK_B R77, R77 ;  /* 0x0000004dff4d723e */ /* 0x000fca00024050ff */
[----:B------:R0:W-:Y:S06]  /*2eb0*/  @P2 STG.E desc[UR40][R8.64], R77 ;  /* 0x0000004d08002986 */ /* 0x0001ec000c101928 */
[----:B------:R-:W-:Y:S05]  /*2ec0*/  @!P3 BRA `(.L_x_35) ;  /* 0x000000000004b947 */ /* 0x000fea0003800000 */
[----:B------:R1:W5:Y:S02]  /*2ed0*/  LDG.E.LTC128B R7, desc[UR40][R4.64+0x4] ;  /* 0x0000042804077981 */ /* 0x000364000c1e1920 */
.L_x_35:
[----:B------:R-:W-:Y:S05]  /*2ee0*/  BSYNC B1 ;  /* 0x0000000000017941 */ /* 0x000fea0003800000 */
.L_x_34:
[----:B-----5:R-:W-:Y:S01]  /*2ef0*/  LOP3.LUT R15, R7, 0xffffe000, RZ, 0xc0, !PT ;  /* 0xffffe000070f7812 */ /* 0x020fe200078ec0ff */
[----:B------:R-:W-:Y:S01]  /*2f00*/  IMAD.IADD R71, R71, 0x1, R21 ;  /* 0x0000000147477824 */ /* 0x000fe200078e0215 */
[----:B------:R-:W-:Y:S01]  /*2f10*/  IADD3 R74, P2, R74, R20, RZ ;  /* 0x000000144a4a7210 */ /* 0x000fe20007f5e0ff */
[----:B------:R-:W-:Y:S01]  /*2f20*/  IMAD.MOV.U32 R24, RZ, RZ, R7 ;  /* 0x000000ffff187224 */ /* 0x000fe200078e0007 */
[----:B------:R-:W-:Y:S01]  /*2f30*/  ISETP.GT.AND P0, PT, R3, 0x8, P0 ;  /* 0x000000080300780c */ /* 0x000fe20000704270 */
[----:B------:R-:W-:Y:S02]  /*2f40*/  FMUL R12, R15, R58 ;  /* 0x0000003a0f0c7220 */ /* 0x000fe40000400000 */
[----:B------:R-:W-:Y:S01]  /*2f50*/  IMAD.X R13, R71, 0x1, R13, P2 ;  /* 0x00000001470d7824 */ /* 0x000fe200010e060d */
[----:B------:R-:W-:Y:S01]  /*2f60*/  LEA R14, P2, R74, R80, 0x2 ;  /* 0x000000504a0e7211 */ /* 0x000fe200078410ff */
[----:B------:R-:W-:-:S03]  /*2f70*/  FFMA R25, R25, R23, R12 ;  /* 0x0000001719197223 */ /* 0x000fc6000000000c */
[----:B------:R-:W-:Y:S02]  /*2f80*/  LEA.HI.X R15, R74, R81, R13, 0x2, P2 ;  /* 0x000000514a0f7211 */ /* 0x000fe400010f140d */
[----:B------:R-:W-:-:S05]  /*2f90*/  F2FP.TF32.F32.PACK_B R25, R25 ;  /* 0x00000019ff19723e */ /* 0x000fca00024050ff */
[----:B------:R2:W-:Y:S04]  /*2fa0*/  @P3 STG.E desc[UR40][R8.64+0x4], R25 ;  /* 0x0000041908003986 */ /* 0x0005e8000c101928 */
[----:B------:R-:W3:Y:S01]  /*2fb0*/  @P0 LDG.E.LTC128B R24, desc[UR40][R14.64] ;  /* 0x000000280e180981 */ /* 0x000ee2000c1e1920 */
[----:B------:R-:W-:Y:S01]  /*2fc0*/  IADD3 R20, P2, R10, R20, RZ ;  /* 0x000000140a147210 */ /* 0x000fe20007f5e0ff */
[----:B------:R-:W-:Y:S01]  /*2fd0*/  BSSY B1, `(.L_x_36) ;  /* 0x0000011000017945 */ /* 0x000fe20003800000 */
[----:B------:R-:W-:-:S03]  /*2fe0*/  ISETP.GT.AND P1, PT, R3, 0x8, P1 ;  /* 0x000000080300780c */ /* 0x000fc60000f24270 */
[----:B------:R-:W-:Y:S01]  /*2ff0*/  IMAD.X R21, R11, 0x1, R71, P2 ;  /* 0x000000010b157824 */ /* 0x000fe200010e0647 */
[C---:B------:R-:W-:Y:S02]  /*3000*/  SHF.L.U64.HI R11, R59.reuse, 0x2, R60 ;  /* 0x000000023b0b7819 */ /* 0x040fe4000001023c */
[----:B------:R-:W-:Y:S01]  /*3010*/  LEA R12, P2, R59, R8, 0x2 ;  /* 0x000000083b0c7211 */ /* 0x000fe200078410ff */
[----:B------:R-:W-:-:S04]  /*3020*/  IMAD.WIDE.U32 R20, R69, R76, R20 ;  /* 0x0000004c45147225 */ /* 0x000fc800078e0014 */
[----:B------:R-:W-:Y:S01]  /*3030*/  IMAD.X R13, R11, 0x1, R9, P2 ;  /* 0x000000010b0d7824 */ /* 0x000fe200010e0609 */
[----:B------:R-:W-:Y:S02]  /*3040*/  LEA R10, P3, R20, R80, 0x2 ;  /* 0x00000050140a7211 */ /* 0x000fe400078610ff */
[----:B---3--:R-:W-:-:S05]  /*3050*/  LOP3.LUT R7, R24, 0xffffe000, RZ, 0xc0, !PT ;  /* 0xffffe00018077812 */ /* 0x008fca00078ec0ff */
[----:B------:R-:W-:-:S04]  /*3060*/  FMUL R7, R7, R58 ;  /* 0x0000003a07077220 */ /* 0x000fc80000400000 */
[----:B------:R-:W-:Y:S01]  /*3070*/  FFMA R69, R26, R23, R7 ;  /* 0x000000171a457223 */ /* 0x000fe20000000007 */
[----:B------:R-:W-:-:S04]  /*3080*/  IMAD.IADD R7, R73, 0x1, R21 ;  /* 0x0000000149077824 */ /* 0x000fc800078e0215 */
[----:B------:R-:W-:Y:S02]  /*3090*/  F2FP.TF32.F32.PACK_B R69, R69 ;  /* 0x00000045ff45723e */ /* 0x000fe400024050ff */
[----:B------:R-:W-:-:S03]  /*30a0*/  LEA.HI.X R11, R20, R81, R7, 0x2, P3 ;  /* 0x00000051140b7211 */ /* 0x000fc600018f1407 */
[----:B------:R2:W-:Y:S01]  /*30b0*/  @P0 STG.E desc[UR40][R12.64], R69 ;  /* 0x000000450c000986 */ /* 0x0005e2000c101928 */
[----:B------:R-:W-:Y:S05]  /*30c0*/  @!P1 BRA `(.L_x_37) ;  /* 0x0000000000049947 */ /* 0x000fea0003800000 */
[----:B------:R3:W5:Y:S02]  /*30d0*/  LDG.E.LTC128B R24, desc[UR40][R10.64+0x4] ;  /* 0x000004280a187981 */ /* 0x000764000c1e1920 */
.L_x_37:
[----:B------:R-:W-:Y:S05]  /*30e0*/  BSYNC B1 ;  /* 0x0000000000017941 */ /* 0x000fea0003800000 */
.L_x_36:
[----:B-----5:R-:W-:Y:S01]  /*30f0*/  LOP3.LUT R7, R24, 0xffffe000, RZ, 0xc0, !PT ;  /* 0xffffe00018077812 */ /* 0x020fe200078ec0ff */
[----:B------:R-:W-:Y:S01]  /*3100*/  BSSY B1, `(.L_x_38) ;  /* 0x0000009000017945 */ /* 0x000fe20003800000 */
[----:B------:R-:W-:-:S03]  /*3110*/  ISETP.GT.AND P0, PT, R6, 0x8, PT ;  /* 0x000000080600780c */ /* 0x000fc60003f04270 */
[----:B------:R-:W-:Y:S01]  /*3120*/  FMUL R14, R7, R58 ;  /* 0x0000003a070e7220 */ /* 0x000fe20000400000 */
[----:B------:R-:W-:-:S03]  /*3130*/  ISETP.GT.AND P2, PT, R3, RZ, P0 ;  /* 0x000000ff0300720c */ /* 0x000fc60000744270 */
[----:B------:R-:W-:-:S05]  /*3140*/  FFMA R27, R27, R23, R14 ;  /* 0x000000171b1b7223 */ /* 0x000fca000000000e */
[----:B------:R-:W-:-:S05]  /*3150*/  F2FP.TF32.F32.PACK_B R27, R27 ;  /* 0x0000001bff1b723e */ /* 0x000fca00024050ff */
[----:B------:R4:W-:Y:S01]  /*3160*/  @P1 STG.E desc[UR40][R12.64+0x4], R27 ;  /* 0x0000041b0c001986 */ /* 0x0009e2000c101928 */
[----:B------:R-:W-:Y:S05]  /*3170*/  @!P2 BRA `(.L_x_39) ;  /* 0x000000000004a947 */ /* 0x000fea0003800000 */
[----:B------:R0:W5:Y:S02]  /*3180*/  LDG.E.LTC128B R24, desc[UR40][R4.64+0x20] ;  /* 0x0000202804187981 */ /* 0x000164000c1e1920 */
.L_x_39:
[----:B------:R-:W-:Y:S05]  /*3190*/  BSYNC B1 ;  /* 0x0000000000017941 */ /* 0x000fea0003800000 */
.L_x_38:
        /* <DEDUP_REMOVED lines=10> */
.L_x_41:
[----:B------:R-:W-:Y:S05]  /*3240*/  BSYNC B1 ;  /* 0x0000000000017941 */ /* 0x000fea0003800000 */
.L_x_40:
[----:B0----5:R-:W-:Y:S01]  /*3250*/  LOP3.LUT R7, R24, 0xffffe000, RZ, 0xc0, !PT ;  /* 0xffffe00018077812 */ /* 0x021fe200078ec0ff */
[----:B------:R-:W-:Y:S01]  /*3260*/  BSSY B1, `(.L_x_42) ;  /* 0x0000008000017945 */ /* 0x000fe20003800000 */
[----:B------:R-:W-:-:S03]  /*3270*/  ISETP.GT.AND P0, PT, R3, 0x8, P0 ;  /* 0x000000080300780c */ /* 0x000fc60000704270 */
[----:B------:R-:W-:-:S04]  /*3280*/  FMUL R14, R7, R58 ;  /* 0x0000003a070e7220 */ /* 0x000fc80000400000 */
[----:B------:R-:W-:-:S05]  /*3290*/  FFMA R29, R29, R23, R14 ;  /* 0x000000171d1d7223 */ /* 0x000fca000000000e */
[----:B------:R-:W-:-:S05]  /*32a0*/  F2FP.TF32.F32.PACK_B R29, R29 ;  /* 0x0000001dff1d723e */ /* 0x000fca00024050ff */
[----:B------:R0:W-:Y:S01]  /*32b0*/  @P3 STG.E desc[UR40][R8.64+0x24], R29 ;  /* 0x0000241d08003986 */ /* 0x0001e2000c101928 */
[----:B------:R-:W-:Y:S05]  /*32c0*/  @!P0 BRA `(.L_x_43) ;  /* 0x0000000000048947 */ /* 0x000fea0003800000 */
[----:B------:R0:W5:Y:S02]  /*32d0*/  LDG.E.LTC128B R24, desc[UR40][R10.64+0x20] ;  /* 0x000020280a187981 */ /* 0x000164000c1e1920 */
.L_x_43:
[----:B------:R-:W-:Y:S05]  /*32e0*/  BSYNC B1 ;  /* 0x0000000000017941 */ /* 0x000fea0003800000 */
.L_x_42:
[----:B-----5:R-:W-:Y:S01]  /*32f0*/  LOP3.LUT R7, R24, 0xffffe000, RZ, 0xc0, !PT ;  /* 0xffffe00018077812 */ /* 0x020fe200078ec0ff */
        /* <DEDUP_REMOVED lines=8> */
.L_x_45:
[----:B------:R-:W-:Y:S05]  /*3380*/  BSYNC B1 ;  /* 0x0000000000017941 */ /* 0x000fea0003800000 */
.L_x_44:
[----:B0----5:R-:W-:Y:S01]  /*3390*/  LOP3.LUT R7, R24, 0xffffe000, RZ, 0xc0, !PT ;  /* 0xffffe00018077812 */ /* 0x021fe200078ec0ff */
        /* <DEDUP_REMOVED lines=9> */
.L_x_47:
[----:B------:R-:W-:Y:S05]  /*3430*/  BSYNC B1 ;  /* 0x0000000000017941 */ /* 0x000fea0003800000 */
.L_x_46:
        /* <DEDUP_REMOVED lines=10> */
.L_x_49:
[----:B------:R-:W-:Y:S05]  /*34e0*/  BSYNC B1 ;  /* 0x0000000000017941 */ /* 0x000fea0003800000 */
.L_x_48:
        /* <DEDUP_REMOVED lines=9> */
.L_x_51:
[----:B------:R-:W-:Y:S05]  /*3580*/  BSYNC B1 ;  /* 0x0000000000017941 */ /* 0x000fea0003800000 */
.L_x_50:
        /* <DEDUP_REMOVED lines=9> */
.L_x_53:
[----:B------:R-:W-:Y:S05]  /*3620*/  BSYNC B1 ;  /* 0x0000000000017941 */ /* 0x000fea0003800000 */
.L_x_52:
        /* <DEDUP_REMOVED lines=10> */
.L_x_55:
[----:B------:R-:W-:Y:S05]  /*36d0*/  BSYNC B1 ;  /* 0x0000000000017941 */ /* 0x000fea0003800000 */
.L_x_54:
        /* <DEDUP_REMOVED lines=10> */
.L_x_57:
[----:B------:R-:W-:Y:S05]  /*3780*/  BSYNC B1 ;  /* 0x0000000000017941 */ /* 0x000fea0003800000 */
.L_x_56:
        /* <DEDUP_REMOVED lines=9> */
.L_x_59:
[----:B------:R-:W-:Y:S05]  /*3820*/  BSYNC B1 ;  /* 0x0000000000017941 */ /* 0x000fea0003800000 */
.L_x_58:
        /* <DEDUP_REMOVED lines=9> */
.L_x_61:
[----:B------:R-:W-:Y:S05]  /*38c0*/  BSYNC B1 ;  /* 0x0000000000017941 */ /* 0x000fea0003800000 */
.L_x_60:
        /* <DEDUP_REMOVED lines=10> */
.L_x_63:
[----:B------:R-:W-:Y:S05]  /*3970*/  BSYNC B1 ;  /* 0x0000000000017941 */ /* 0x000fea0003800000 */
.L_x_62:
        /* <DEDUP_REMOVED lines=10> */
.L_x_65:
[----:B------:R-:W-:Y:S05]  /*3a20*/  BSYNC B1 ;  /* 0x0000000000017941 */ /* 0x000fea0003800000 */
.L_x_64:
        /* <DEDUP_REMOVED lines=9> */
.L_x_67:
[----:B------:R-:W-:Y:S05]  /*3ac0*/  BSYNC B1 ;  /* 0x0000000000017941 */ /* 0x000fea0003800000 */
.L_x_66:
        /* <DEDUP_REMOVED lines=9> */
.L_x_69:
[----:B------:R-:W-:Y:S05]  /*3b60*/  BSYNC B1 ;  /* 0x0000000000017941 */ /* 0x000fea0003800000 */
.L_x_68:
        /* <DEDUP_REMOVED lines=10> */
.L_x_71:
[----:B------:R-:W-:Y:S05]  /*3c10*/  BSYNC B1 ;  /* 0x0000000000017941 */ /* 0x000fea0003800000 */
.L_x_70:
        /* <DEDUP_REMOVED lines=10> */
.L_x_73:
[----:B------:R-:W-:Y:S05]  /*3cc0*/  BSYNC B1 ;  /* 0x0000000000017941 */ /* 0x000fea0003800000 */
.L_x_72:
        /* <DEDUP_REMOVED lines=9> */
.L_x_75:
[----:B------:R-:W-:Y:S05]  /*3d60*/  BSYNC B1 ;  /* 0x0000000000017941 */ /* 0x000fea0003800000 */
.L_x_74:
        /* <DEDUP_REMOVED lines=9> */
.L_x_77:
[----:B------:R-:W-:Y:S05]  /*3e00*/  BSYNC B1 ;  /* 0x0000000000017941 */ /* 0x000fea0003800000 */
.L_x_76:
        /* <DEDUP_REMOVED lines=10> */
.L_x_79:
[----:B------:R-:W-:Y:S05]  /*3eb0*/  BSYNC B1 ;  /* 0x0000000000017941 */ /* 0x000fea0003800000 */
.L_x_78:
        /* <DEDUP_REMOVED lines=10> */
.L_x_81:
[----:B------:R-:W-:Y:S05]  /*3f60*/  BSYNC B1 ;  /* 0x0000000000017941 */ /* 0x000fea0003800000 */
.L_x_80:
        /* <DEDUP_REMOVED lines=9> */
.L_x_83:
[----:B------:R-:W-:Y:S05]  /*4000*/  BSYNC B1 ;  /* 0x0000000000017941 */ /* 0x000fea0003800000 */
.L_x_82:
        /* <DEDUP_REMOVED lines=9> */
.L_x_85:
[----:B------:R-:W-:Y:S05]  /*40a0*/  BSYNC B1 ;  /* 0x0000000000017941 */ /* 0x000fea0003800000 */
.L_x_84:
        /* <DEDUP_REMOVED lines=10> */
.L_x_87:
[----:B------:R-:W-:Y:S05]  /*4150*/  BSYNC B1 ;  /* 0x0000000000017941 */ /* 0x000fea0003800000 */
.L_x_86:
[----:B-----5:R-:W-:Y:S01]  /*4160*/  LOP3.LUT R7, R24, 0xffffe000, RZ, 0xc0, !PT ;  /* 0xffffe00018077812 */ /* 0x020fe200078ec0ff */
[----:B------:R-:W-:Y:S01]  /*4170*/  BSSY B1, `(.L_x_88) ;  /* 0x000000b000017945 */ /* 0x000fe20003800000 */
[----:B------:R-:W-:Y:S01]  /*4180*/  ISETP.GT.AND P1, PT, R6, 0x39, PT ;  /* 0x000000390600780c */ /* 0x000fe20003f24270 */
[----:B------:R-:W-:Y:S02]  /*4190*/  @P2 IMAD.MOV.U32 R6, RZ, RZ, R8 ;  /* 0x000000ffff062224 */ /* 0x000fe400078e0008 */
[----:B------:R-:W-:Y:S01]  /*41a0*/  FMUL R7, R7, R58 ;  /* 0x0000003a07077220 */ /* 0x000fe20000400000 */
[----:B------:R-:W-:-:S03]  /*41b0*/  ISETP.GT.AND P3, PT, R3, RZ, P1 ;  /* 0x000000ff0300720c */ /* 0x000fc60000f64270 */
[----:B------:R-:W-:Y:S01]  /*41c0*/  FFMA R15, R52, R23, R7 ;  /* 0x00000017340f7223 */ /* 0x000fe20000000007 */
[----:B------:R-:W-:-:S04]  /*41d0*/  @P2 IMAD.MOV.U32 R7, RZ, RZ, R9 ;  /* 0x000000ffff072224 */ /* 0x000fc800078e0009 */
[----:B------:R-:W-:-:S05]  /*41e0*/  F2FP.TF32.F32.PACK_B R15, R15 ;  /* 0x0000000fff0f723e */ /* 0x000fca00024050ff */
[----:B------:R0:W-:Y:S01]  /*41f0*/  @P2 STG.E desc[UR40][R6.64+0xe0], R15 ;  /* 0x0000e00f06002986 */ /* 0x0001e2000c101928 */
[----:B------:R-:W-:Y:S05]  /*4200*/  @!P3 BRA `(.L_x_89) ;  /* 0x000000000004b947 */ /* 0x000fea0003800000 */
[----:B------:R0:W5:Y:S02]  /*4210*/  LDG.E.LTC128B R24, desc[UR40][R4.64+0xe4] ;  /* 0x0000e42804187981 */ /* 0x000164000c1e1920 */
.L_x_89:
[----:B------:R-:W-:Y:S05]  /*4220*/  BSYNC B1 ;  /* 0x0000000000017941 */ /* 0x000fea0003800000 */
.L_x_88:
[----:B01---5:R-:W-:Y:S01]  /*4230*/  LOP3.LUT R5, R24, 0xffffe000, RZ, 0xc0, !PT ;  /* 0xffffe00018057812 */ /* 0x023fe200078ec0ff */
        /* <DEDUP_REMOVED lines=8> */
.L_x_91:
[----:B------:R-:W-:Y:S05]  /*42c0*/  BSYNC B1 ;  /* 0x0000000000017941 */ /* 0x000fea0003800000 */
.L_x_90:
[----:B-----5:R-:W-:Y:S01]  /*42d0*/  LOP3.LUT R5, R24, 0xffffe000, RZ, 0xc0, !PT ;  /* 0xffffe00018057812 */ /* 0x020fe200078ec0ff */
[----:B------:R-:W-:Y:S01]  /*42e0*/  @P0 IMAD.MOV.U32 R4, RZ, RZ, R12 ;  /* 0x000000ffff040224 */ /* 0x000fe200078e000c */
[----:B------:R-:W-:Y:S01]  /*42f0*/  ISETP.GT.AND P1, PT, R3, 0x8, P1 ;  /* 0x000000080300780c */ /* 0x000fe20000f24270 */
[----:B------:R-:W-:Y:S02]  /*4300*/  BSSY B1, `(.L_x_92) ;  /* 0x0000008000017945 */ /* 0x000fe40003800000 */
[----:B------:R-:W-:-:S04]  /*4310*/  FMUL R5, R5, R58 ;  /* 0x0000003a05057220 */ /* 0x000fc80000400000 */
[----:B------:R-:W-:Y:S01]  /*4320*/  FFMA R7, R54, R23, R5 ;  /* 0x0000001736077223 */ /* 0x000fe20000000005 */
[----:B------:R-:W-:-:S04]  /*4330*/  @P0 IMAD.MOV.U32 R5, RZ, RZ, R13 ;  /* 0x000000ffff050224 */ /* 0x000fc800078e000d */
[----:B------:R-:W-:-:S05]  /*4340*/  F2FP.TF32.F32.PACK_B R7, R7 ;  /* 0x00000007ff07723e */ /* 0x000fca00024050ff */
[----:B------:R0:W-:Y:S01]  /*4350*/  @P0 STG.E desc[UR40][R4.64+0xe0], R7 ;  /* 0x0000e00704000986 */ /* 0x0001e2000c101928 */
[----:B------:R-:W-:Y:S05]  /*4360*/  @!P1 BRA `(.L_x_93) ;  /* 0x0000000000049947 */ /* 0x000fea0003800000 */
[----:B------:R0:W5:Y:S02]  /*4370*/  LDG.E.LTC128B R24, desc[UR40][R10.64+0xe4] ;  /* 0x0000e4280a187981 */ /* 0x000164000c1e1920 */
.L_x_93:
[----:B------:R-:W-:Y:S05]  /*4380*/  BSYNC B1 ;  /* 0x0000000000017941 */ /* 0x000fea0003800000 */
.L_x_92:
[----:B------:R-:W-:Y:S05]  /*4390*/  @!P1 BRA `(.L_x_94) ;  /* 0x0000000800909947 */ /* 0x000fea0003800000 */
[----:B-----5:R-:W-:-:S05]  /*43a0*/  LOP3.LUT R3, R24, 0xffffe000, RZ, 0xc0, !PT ;  /* 0xffffe00018037812 */ /* 0x020fca00078ec0ff */
[----:B0-----:R-:W-:-:S04]  /*43b0*/  FMUL R4, R3, R58 ;  /* 0x0000003a03047220 */ /* 0x001fc80000400000 */
[----:B------:R-:W-:-:S05]  /*43c0*/  FFMA R55, R55, R23, R4 ;  /* 0x0000001737377223 */ /* 0x000fca0000000004 */
[----:B------:R-:W-:-:S05]  /*43d0*/  F2FP.TF32.F32.PACK_B R55, R55 ;  /* 0x00000037ff37723e */ /* 0x000fca00024050ff */
[----:B------:R0:W-:Y:S01]  /*43e0*/  STG.E desc[UR40][R12.64+0xe4], R55 ;  /* 0x0000e4370c007986 */ /* 0x0001e2000c101928 */
[----:B------:R-:W-:Y:S05]  /*43f0*/  BRA `(.L_x_94) ;  /* 0x0000000800787947 */ /* 0x000fea0003800000 */
.L_x_33:
[----:B------:R-:W-:Y:S01]  /*4400*/  ISETP.GT.AND P4, PT, R6, 0x1, PT ;  /* 0x000000010600780c */ /* 0x000fe20003f84270 */
[----:B------:R-:W-:Y:S01]  /*4410*/  ULDC.64 UR4, c[0x0][0x5c0] ;  /* 0x0001700000047ab9 */ /* 0x000fe20000000a00 */
[-C--:B------:R-:W-:Y:S01]  /*4420*/  FMUL R7, R24, R23.reuse ;  /* 0x0000001718077220 */ /* 0x080fe20000400000 */
[----:B------:R-:W-:Y:S01]  /*4430*/  LEA R4, P3, R72, UR4, 0x2 ;  /* 0x0000000448047c11 */ /* 0x000fe2000f8610ff */
[-C--:B------:R-:W-:Y:S01]  /*4440*/  FMUL R25, R25, R23.reuse ;  /* 0x0000001719197220 */ /* 0x080fe20000400000 */
[----:B------:R-:W-:Y:S01]  /*4450*/  ISETP.GT.AND P1, PT, R3, RZ, P4 ;  /* 0x000000ff0300720c */ /* 0x000fe20002724270 */
[-C--:B------:R-:W-:Y:S01]  /*4460*/  FMUL R11, R26, R23.reuse ;  /* 0x000000171a0b7220 */ /* 0x080fe20000400000 */
[----:B------:R-:W-:Y:S01]  /*4470*/  LEA.HI.X R5, R72, UR5, R83, 0x2, P3 ;  /* 0x0000000548057c11 */ /* 0x000fe200098f1453 */
[----:B------:R-:W-:Y:S01]  /*4480*/  FMUL R27, R27, R23 ;  /* 0x000000171b1b7220 */ /* 0x000fe20000400000 */
[----:B------:R-:W-:Y:S01]  /*4490*/  F2FP.TF32.F32.PACK_B R7, R7 ;  /* 0x00000007ff07723e */ /* 0x000fe200024050ff */
[----:B------:R-:W-:Y:S01]  /*44a0*/  FMUL R29, R29, R23 ;  /* 0x000000171d1d7220 */ /* 0x000fe20000400000 */
[----:B------:R-:W-:Y:S01]  /*44b0*/  F2FP.TF32.F32.PACK_B R25, R25 ;  /* 0x00000019ff19723e */ /* 0x000fe200024050ff */
[-C--:B------:R-:W-:Y:S01]  /*44c0*/  FMUL R31, R31, R23.reuse ;  /* 0x000000171f1f7220 */ /* 0x080fe20000400000 */
[C---:B------:R-:W-:Y:S01]  /*44d0*/  SHF.L.U64.HI R9, R59.reuse, 0x2, R60 ;  /* 0x000000023b097819 */ /* 0x040fe2000001023c */
[----:B------:R0:W-:Y:S01]  /*44e0*/  @P2 STG.E desc[UR40][R4.64], R7 ;  /* 0x0000000704002986 */ /* 0x0001e2000c101928 */
[----:B------:R-:W-:Y:S01]  /*44f0*/  LEA R8, P3, R59, R4, 0x2 ;  /* 0x000000043b087211 */ /* 0x000fe200078610ff */
[-C--:B------:R-:W-:Y:S01]  /*4500*/  FMUL R13, R32, R23.reuse ;  /* 0x00000017200d7220 */ /* 0x080fe20000400000 */
[C---:B------:R-:W-:Y:S01]  /*4510*/  ISETP.GT.AND P2, PT, R6.reuse, 0x8, PT ;  /* 0x000000080600780c */ /* 0x040fe20003f44270 */
[----:B------:R-:W-:Y:S01]  /*4520*/  @P1 STG.E desc[UR40][R4.64+0x4], R25 ;  /* 0x0000041904001986 */ /* 0x000fe2000c101928 */
[----:B------:R-:W-:Y:S01]  /*4530*/  ISETP.GT.AND P1, PT, R6, 0x9, PT ;  /* 0x000000090600780c */ /* 0x000fe20003f24270 */
[----:B------:R-:W-:Y:S01]  /*4540*/  IMAD.X R9, R9, 0x1, R5, P3 ;  /* 0x0000000109097824 */ /* 0x000fe200018e0605 */
[----:B------:R-:W-:Y:S01]  /*4550*/  ISETP.GT.AND P0, PT, R3, 0x8, P0 ;  /* 0x000000080300780c */ /* 0x000fe20000704270 */
[-C--:B------:R-:W-:Y:S01]  /*4560*/  FMUL R33, R33, R23.reuse ;  /* 0x0000001721217220 */ /* 0x080fe20000400000 */
[----:B------:R-:W-:Y:S01]  /*4570*/  ISETP.GT.AND P4, PT, R3, 0x8, P4 ;  /* 0x000000080300780c */ /* 0x000fe20002784270 */
[-C--:B------:R-:W-:Y:S01]  /*4580*/  FMUL R35, R35, R23.reuse ;  /* 0x0000001723237220 */ /* 0x080fe20000400000 */
[C---:B------:R-:W-:Y:S01]  /*4590*/  ISETP.GT.AND P5, PT, R3.reuse, RZ, P2 ;  /* 0x000000ff0300720c */ /* 0x040fe200017a4270 */
[-C--:B0-----:R-:W-:Y:S01]  /*45a0*/  FMUL R7, R28, R23.reuse ;  /* 0x000000171c077220 */ /* 0x081fe20000400000 */
[----:B------:R-:W-:Y:S01]  /*45b0*/  ISETP.GT.AND P3, PT, R3, RZ, P1 ;  /* 0x000000ff0300720c */ /* 0x000fe20000f64270 */
[----:B------:R-:W-:Y:S01]  /*45c0*/  FMUL R37, R37, R23 ;  /* 0x0000001725257220 */ /* 0x000fe20000400000 */
[----:B------:R-:W-:Y:S01]  /*45d0*/  F2FP.TF32.F32.PACK_B R11, R11 ;  /* 0x0000000bff0b723e */ /* 0x000fe200024050ff */
[----:B------:R-:W-:Y:S01]  /*45e0*/  FMUL R39, R39, R23 ;  /* 0x0000001727277220 */ /* 0x000fe20000400000 */
[----:B------:R-:W-:Y:S01]  /*45f0*/  F2FP.TF32.F32.PACK_B R27, R27 ;  /* 0x0000001bff1b723e */ /* 0x000fe200024050ff */
[----:B------:R-:W-:Y:S01]  /*4600*/  FMUL R41, R41, R23 ;  /* 0x0000001729297220 */ /* 0x000fe20000400000 */
[----:B------:R-:W-:Y:S01]  /*4610*/  F2FP.TF32.F32.PACK_B R7, R7 ;  /* 0x00000007ff07723e */ /* 0x000fe200024050ff */
[----:B------:R0:W-:Y:S01]  /*4620*/  @P0 STG.E desc[UR40][R8.64], R11 ;  /* 0x0000000b08000986 */ /* 0x0001e2000c101928 */
[----:B------:R-:W-:Y:S01]  /*4630*/  F2FP.TF32.F32.PACK_B R29, R29 ;  /* 0x0000001dff1d723e */ /* 0x000fe200024050ff */
[-C--:B------:R-:W-:Y:S01]  /*4640*/  FMUL R43, R43, R23.reuse ;  /* 0x000000172b2b7220 */ /* 0x080fe20000400000 */
[C---:B------:R-:W-:Y:S01]  /*4650*/  ISETP.GT.AND P0, PT, R6.reuse, 0x10, PT ;  /* 0x000000100600780c */ /* 0x040fe20003f04270 */
[----:B------:R-:W-:Y:S01]  /*4660*/  @P4 STG.E desc[UR40][R8.64+0x4], R27 ;  /* 0x0000041b08004986 */ /* 0x000fe2000c101928 */
[----:B------:R-:W-:Y:S01]  /*4670*/  ISETP.GT.AND P2, PT, R3, 0x8, P2 ;  /* 0x000000080300780c */ /* 0x000fe20001744270 */
[-C--:B------:R-:W-:Y:S01]  /*4680*/  FMUL R45, R45, R23.reuse ;  /* 0x000000172d2d7220 */ /* 0x080fe20000400000 */
[C---:B------:R-:W-:Y:S01]  /*4690*/  ISETP.GT.AND P1, PT, R3.reuse, 0x8, P1 ;  /* 0x000000080300780c */ /* 0x040fe20000f24270 */
[----:B------:R1:W-:Y:S01]  /*46a0*/  @P5 STG.E desc[UR40][R4.64+0x20], R7 ;  /* 0x0000200704005986 */ /* 0x0003e2000c101928 */
[----:B------:R-:W-:Y:S01]  /*46b0*/  ISETP.GT.AND P5, PT, R3, RZ, P0 ;  /* 0x000000ff0300720c */ /* 0x000fe200007a4270 */
[----:B------:R-:W-:Y:S01]  /*46c0*/  FMUL R47, R47, R23 ;  /* 0x000000172f2f7220 */ /* 0x000fe20000400000 */
[----:B------:R-:W-:Y:S01]  /*46d0*/  F2FP.TF32.F32.PACK_B R31, R31 ;  /* 0x0000001fff1f723e */ /* 0x000fe200024050ff */
[----:B------:R-:W-:Y:S01]  /*46e0*/  @P3 STG.E desc[UR40][R4.64+0x24], R29 ;  /* 0x0000241d04003986 */ /* 0x000fe2000c101928 */
[----:B------:R-:W-:Y:S01]  /*46f0*/  ISETP.GT.AND P3, PT, R6, 0x11, PT ;  /* 0x000000110600780c */ /* 0x000fe20003f64270 */
[----:B0-----:R-:W-:Y:S01]  /*4700*/  FMUL R11, R30, R23 ;  /* 0x000000171e0b7220 */ /* 0x001fe20000400000 */
[----:B------:R-:W-:Y:S01]  /*4710*/  F2FP.TF32.F32.PACK_B R13, R13 ;  /* 0x0000000dff0d723e */ /* 0x000fe200024050ff */
[-C--:B------:R-:W-:Y:S01]  /*4720*/  FMUL R49, R49, R23.reuse ;  /* 0x0000001731317220 */ /* 0x080fe20000400000 */
[----:B------:R-:W-:Y:S01]  /*4730*/  ISETP.GT.AND P4, PT, R3, RZ, P3 ;  /* 0x000000ff0300720c */ /* 0x000fe20001f84270 */
[----:B------:R-:W-:Y:S01]  /*4740*/  FMUL R15, R50, R23 ;  /* 0x00000017320f7220 */ /* 0x000fe20000400000 */
[----:B------:R-:W-:Y:S01]  /*4750*/  F2FP.TF32.F32.PACK_B R11, R11 ;  /* 0x0000000bff0b723e */ /* 0x000fe200024050ff */
[----:B-1----:R-:W-:Y:S01]  /*4760*/  FMUL R7, R34, R23 ;  /* 0x0000001722077220 */ /* 0x002fe20000400000 */
[----:B------:R-:W-:Y:S01]  /*4770*/  F2FP.TF32.F32.PACK_B R33, R33 ;  /* 0x00000021ff21723e */ /* 0x000fe200024050ff */
[-C--:B------:R-:W-:Y:S01]  /*4780*/  FMUL R51, R51, R23.reuse ;  /* 0x0000001733337220 */ /* 0x080fe20000400000 */
[----:B------:R-:W-:Y:S01]  /*4790*/  ISETP.GT.AND P0, PT, R3, 0x8, P0 ;  /* 0x000000080300780c */ /* 0x000fe20000704270 */
[----:B------:R0:W-:Y:S01]  /*47a0*/  @P2 STG.E desc[UR40][R8.64+0x20], R11 ;  /* 0x0000200b08002986 */ /* 0x0001e2000c101928 */
[----:B------:R-:W-:Y:S01]  /*47b0*/  ISETP.GT.AND P2, PT, R6, 0x19, PT ;  /* 0x000000190600780c */ /* 0x000fe20003f44270 */
[----:B------:R-:W-:Y:S01]  /*47c0*/  FMUL R21, R52, R23 ;  /* 0x0000001734157220 */ /* 0x000fe20000400000 */
[----:B------:R-:W-:Y:S01]  /*47d0*/  F2FP.TF32.F32.PACK_B R7, R7 ;  /* 0x00000007ff07723e */ /* 0x000fe200024050ff */
[----:B------:R-:W-:Y:S01]  /*47e0*/  @P1 STG.E desc[UR40][R8.64+0x24], R31 ;  /* 0x0000241f08001986 */ /* 0x000fe2000c101928 */
[----:B------:R-:W-:Y:S01]  /*47f0*/  ISETP.GT.AND P1, PT, R6, 0x18, PT ;  /* 0x000000180600780c */ /* 0x000fe20003f24270 */
[----:B------:R-:W-:Y:S01]  /*4800*/  FMUL R53, R53, R23 ;  /* 0x0000001735357220 */ /* 0x000fe20000400000 */
[----:B------:R-:W-:Y:S01]  /*4810*/  F2FP.TF32.F32.PACK_B R35, R35 ;  /* 0x00000023ff23723e */ /* 0x000fe200024050ff */
[----:B------:R1:W-:Y:S01]  /*4820*/  @P5 STG.E desc[UR40][R4.64+0x40], R13 ;  /* 0x0000400d04005986 */ /* 0x0003e2000c101928 */
[----:B------:R-:W-:Y:S01]  /*4830*/  ISETP.GT.AND P5, PT, R3, RZ, P1 ;  /* 0x000000ff0300720c */ /* 0x000fe20000fa4270 */
[----:B------:R-:W-:Y:S01]  /*4840*/  FMUL R55, R55, R23 ;  /* 0x0000001737377220 */ /* 0x000fe20000400000 */
[----:B------:R-:W-:Y:S01]  /*4850*/  F2FP.TF32.F32.PACK_B R37, R37 ;  /* 0x00000025ff25723e */ /* 0x000fe200024050ff */
[----:B------:R-:W-:Y:S01]  /*4860*/  @P4 STG.E desc[UR40][R4.64+0x44], R33 ;  /* 0x0000442104004986 */ /* 0x000fe2000c101928 */
[C---:B------:R-:W-:Y:S01]  /*4870*/  ISETP.GT.AND P4, PT, R3.reuse, 0x8, P3 ;  /* 0x000000080300780c */ /* 0x040fe20001f84270 */
[----:B0-----:R-:W-:Y:S01]  /*4880*/  FMUL R11, R36, R23 ;  /* 0x00000017240b7220 */ /* 0x001fe20000400000 */
[----:B------:R-:W-:Y:S01]  /*4890*/  ISETP.GT.AND P3, PT, R3, RZ, P2 ;  /* 0x000000ff0300720c */ /* 0x000fe20001764270 */
[----:B------:R0:W-:Y:S01]  /*48a0*/  @P0 STG.E desc[UR40][R8.64+0x40], R7 ;  /* 0x0000400708000986 */ /* 0x0001e2000c101928 */
[----:B------:R-:W-:-:S02]  /*48b0*/  ISETP.GT.AND P0, PT, R6, 0x20, PT ;  /* 0x000000200600780c */ /* 0x000fc40003f04270 */
[----:B------:R-:W-:Y:S01]  /*48c0*/  F2FP.TF32.F32.PACK_B R11, R11 ;  /* 0x0000000bff0b723e */ /* 0x000fe200024050ff */
[----:B-1----:R-:W-:Y:S01]  /*48d0*/  FMUL R13, R40, R23 ;  /* 0x00000017280d7220 */ /* 0x002fe20000400000 */
[C---:B------:R-:W-:Y:S02]  /*48e0*/  ISETP.GT.AND P1, PT, R3.reuse, 0x8, P1 ;  /* 0x000000080300780c */ /* 0x040fe40000f24270 */
[----:B------:R-:W-:Y:S02]  /*48f0*/  F2FP.TF32.F32.PACK_B R39, R39 ;  /* 0x00000027ff27723e */ /* 0x000fe400024050ff */
[----:B------:R-:W-:Y:S01]  /*4900*/  F2FP.TF32.F32.PACK_B R13, R13 ;  /* 0x0000000dff0d723e */ /* 0x000fe200024050ff */
[----:B------:R-:W-:Y:S01]  /*4910*/  @P4 STG.E desc[UR40][R8.64+0x44], R35 ;  /* 0x0000442308004986 */ /* 0x000fe2000c101928 */
[C---:B------:R-:W-:Y:S01]  /*4920*/  ISETP.GT.AND P4, PT, R3.reuse, 0x8, P2 ;  /* 0x000000080300780c */ /* 0x040fe20001784270 */
[----:B0-----:R-:W-:Y:S01]  /*4930*/  FMUL R7, R38, R23 ;  /* 0x0000001726077220 */ /* 0x001fe20000400000 */
[----:B------:R-:W-:Y:S01]  /*4940*/  ISETP.GT.AND P2, PT, R6, 0x21, PT ;  /* 0x000000210600780c */ /* 0x000fe20003f44270 */
[----:B------:R0:W-:Y:S01]  /*4950*/  @P5 STG.E desc[UR40][R4.64+0x60], R11 ;  /* 0x0000600b04005986 */ /* 0x0001e2000c101928 */
[----:B------:R-:W-:-:S02]  /*4960*/  ISETP.GT.AND P5, PT, R3, RZ, P0 ;  /* 0x000000ff0300720c */ /* 0x000fc400007a4270 */
[----:B------:R-:W-:Y:S01]  /*4970*/  F2FP.TF32.F32.PACK_B R7, R7 ;  /* 0x00000007ff07723e */ /* 0x000fe200024050ff */
[----:B------:R-:W-:Y:S01]  /*4980*/  @P3 STG.E desc[UR40][R4.64+0x64], R37 ;  /* 0x0000642504003986 */ /* 0x000fe2000c101928 */
[C---:B------:R-:W-:Y:S02]  /*4990*/  ISETP.GT.AND P3, PT, R3.reuse, RZ, P2 ;  /* 0x000000ff0300720c */ /* 0x040fe40001764270 */
[----:B------:R-:W-:Y:S01]  /*49a0*/  F2FP.TF32.F32.PACK_B R41, R41 ;  /* 0x00000029ff29723e */ /* 0x000fe200024050ff */
[----:B------:R1:W-:Y:S01]  /*49b0*/  @P1 STG.E desc[UR40][R8.64+0x60], R7 ;  /* 0x0000600708001986 */ /* 0x0003e2000c101928 */
[----:B------:R-:W-:Y:S02]  /*49c0*/  ISETP.GT.AND P0, PT, R3, 0x8, P0 ;  /* 0x000000080300780c */ /* 0x000fe40000704270 */
[----:B------:R-:W-:Y:S01]  /*49d0*/  F2FP.TF32.F32.PACK_B R43, R43 ;  /* 0x0000002bff2b723e */ /* 0x000fe200024050ff */
[----:B------:R-:W-:Y:S01]  /*49e0*/  @P4 STG.E desc[UR40][R8.64+0x64], R39 ;  /* 0x0000642708004986 */ /* 0x000fe2000c101928 */
[----:B------:R-:W-:Y:S01]  /*49f0*/  ISETP.GT.AND P4, PT, R6, 0x28, PT ;  /* 0x000000280600780c */ /* 0x000fe20003f84270 */
[----:B0-----:R-:W-:Y:S01]  /*4a00*/  FMUL R11, R44, R23 ;  /* 0x000000172c0b7220 */ /* 0x001fe20000400000 */
[----:B------:R-:W-:Y:S01]  /*4a10*/  F2FP.TF32.F32.PACK_B R45, R45 ;  /* 0x0000002dff2d723e */ /* 0x000fe200024050ff */
[----:B------:R0:W-:Y:S01]  /*4a20*/  @P5 STG.E desc[UR40][R4.64+0x80], R13 ;  /* 0x0000800d04005986 */ /* 0x0001e2000c101928 */
[----:B------:R-:W-:-:S02]  /*4a30*/  ISETP.GT.AND P5, PT, R6, 0x29, PT ;  /* 0x000000290600780c */ /* 0x000fc40003fa4270 */
[----:B------:R-:W-:Y:S01]  /*4a40*/  F2FP.TF32.F32.PACK_B R11, R11 ;  /* 0x0000000bff0b723e */ /* 0x000fe200024050ff */
[----:B------:R-:W-:Y:S01]  /*4a50*/  @P3 STG.E desc[UR40][R4.64+0x84], R41 ;  /* 0x0000842904003986 */ /* 0x000fe2000c101928 */
[C---:B------:R-:W-:Y:S01]  /*4a60*/  ISETP.GT.AND P3, PT, R3.reuse, 0x8, P2 ;  /* 0x000000080300780c */ /* 0x040fe20001764270 */
[-C--:B-1----:R-:W-:Y:S01]  /*4a70*/  FMUL R7, R42, R23.reuse ;  /* 0x000000172a077220 */ /* 0x082fe20000400000 */
[C---:B------:R-:W-:Y:S02]  /*4a80*/  ISETP.GT.AND P2, PT, R3.reuse, RZ, P4 ;  /* 0x000000ff0300720c */ /* 0x040fe40002744270 */
[C---:B------:R-:W-:Y:S02]  /*4a90*/  ISETP.GT.AND P1, PT, R3.reuse, RZ, P5 ;  /* 0x000000ff0300720c */ /* 0x040fe40002f24270 */
[----:B------:R-:W-:Y:S01]  /*4aa0*/  ISETP.GT.AND P4, PT, R3, 0x8, P4 ;  /* 0x000000080300780c */ /* 0x000fe20002784270 */
[----:B0-----:R-:W-:Y:S01]  /*4ab0*/  FMUL R13, R46, R23 ;  /* 0x000000172e0d7220 */ /* 0x001fe20000400000 */
[----:B------:R-:W-:-:S02]  /*4ac0*/  F2FP.TF32.F32.PACK_B R7, R7 ;  /* 0x00000007ff07723e */ /* 0x000fc400024050ff */
[----:B------:R-:W-:Y:S02]  /*4ad0*/  ISETP.GT.AND P5, PT, R3, 0x8, P5 ;  /* 0x000000080300780c */ /* 0x000fe40002fa4270 */
[----:B------:R-:W-:Y:S01]  /*4ae0*/  F2FP.TF32.F32.PACK_B R13, R13 ;  /* 0x0000000dff0d723e */ /* 0x000fe200024050ff */
[----:B------:R0:W-:Y:S01]  /*4af0*/  @P0 STG.E desc[UR40][R8.64+0x80], R7 ;  /* 0x0000800708000986 */ /* 0x0001e2000c101928 */
[C---:B------:R-:W-:Y:S02]  /*4b00*/  ISETP.GT.AND P0, PT, R6.reuse, 0x39, PT ;  /* 0x000000390600780c */ /* 0x040fe40003f04270 */
[----:B------:R-:W-:Y:S01]  /*4b10*/  F2FP.TF32.F32.PACK_B R47, R47 ;  /* 0x0000002fff2f723e */ /* 0x000fe200024050ff */
[----:B------:R-:W-:Y:S01]  /*4b20*/  @P3 STG.E desc[UR40][R8.64+0x84], R43 ;  /* 0x0000842b08003986 */ /* 0x000fe2000c101928 */
[C---:B------:R-:W-:Y:S02]  /*4b30*/  ISETP.GT.AND P3, PT, R6.reuse, 0x30, PT ;  /* 0x000000300600780c */ /* 0x040fe40003f64270 */
[----:B------:R-:W-:Y:S01]  /*4b40*/  F2FP.TF32.F32.PACK_B R49, R49 ;  /* 0x00000031ff31723e */ /* 0x000fe200024050ff */
[----:B------:R1:W-:Y:S01]  /*4b50*/  @P2 STG.E desc[UR40][R4.64+0xa0], R11 ;  /* 0x0000a00b04002986 */ /* 0x0003e2000c101928 */
[----:B------:R-:W-:-:S02]  /*4b60*/  ISETP.GT.AND P2, PT, R6, 0x31, PT ;  /* 0x000000310600780c */ /* 0x000fc40003f44270 */
[----:B------:R-:W-:Y:S01]  /*4b70*/  F2FP.TF32.F32.PACK_B R15, R15 ;  /* 0x0000000fff0f723e */ /* 0x000fe200024050ff */
[----:B------:R-:W-:Y:S01]  /*4b80*/  @P1 STG.E desc[UR40][R4.64+0xa4], R45 ;  /* 0x0000a42d04001986 */ /* 0x000fe2000c101928 */
[----:B------:R-:W-:Y:S01]  /*4b90*/  ISETP.GT.AND P1, PT, R6, 0x38, PT ;  /* 0x000000380600780c */ /* 0x000fe20003f24270 */
[----:B------:R-:W-:Y:S01]  /*4ba0*/  @P4 IMAD.MOV.U32 R6, RZ, RZ, R8 ;  /* 0x000000ffff064224 */ /* 0x000fe200078e0008 */
[----:B------:R-:W-:Y:S01]  /*4bb0*/  F2FP.TF32.F32.PACK_B R51, R51 ;  /* 0x00000033ff33723e */ /* 0x000fe200024050ff */
[----:B0-----:R-:W-:Y:S01]  /*4bc0*/  @P4 IMAD.MOV.U32 R7, RZ, RZ, R9 ;  /* 0x000000ffff074224 */ /* 0x001fe200078e0009 */
[----:B------:R-:W-:Y:S02]  /*4bd0*/  F2FP.TF32.F32.PACK_B R21, R21 ;  /* 0x00000015ff15723e */ /* 0x000fe400024050ff */
[----:B------:R-:W-:Y:S01]  /*4be0*/  F2FP.TF32.F32.PACK_B R53, R53 ;  /* 0x00000035ff35723e */ /* 0x000fe200024050ff */
[----:B-1----:R-:W-:Y:S01]  /*4bf0*/  FMUL R11, R48, R23 ;  /* 0x00000017300b7220 */ /* 0x002fe20000400000 */
[----:B------:R0:W-:Y:S01]  /*4c00*/  @P4 STG.E desc[UR40][R6.64+0xa0], R13 ;  /* 0x0000a00d06004986 */ /* 0x0001e2000c101928 */
[----:B------:R-:W-:-:S02]  /*4c10*/  ISETP.GT.AND P4, PT, R3, RZ, P3 ;  /* 0x000000ff0300720c */ /* 0x000fc40001f84270 */
[----:B------:R-:W-:Y:S02]  /*4c20*/  ISETP.GT.AND P3, PT, R3, 0x8, P3 ;  /* 0x000000080300780c */ /* 0x000fe40001f64270 */
[----:B------:R-:W-:Y:S02]  /*4c30*/  F2FP.TF32.F32.PACK_B R11, R11 ;  /* 0x0000000bff0b723e */ /* 0x000fe400024050ff */
[----:B------:R-:W-:Y:S01]  /*4c40*/  F2FP.TF32.F32.PACK_B R55, R55 ;  /* 0x00000037ff37723e */ /* 0x000fe200024050ff */
[----:B0-----:R-:W-:Y:S02]  /*4c50*/  @P5 IMAD.MOV.U32 R6, RZ, RZ, R8 ;  /* 0x000000ffff065224 */ /* 0x001fe400078e0008 */
[----:B------:R-:W-:Y:S01]  /*4c60*/  FMUL R13, R54, R23 ;  /* 0x00000017360d7220 */ /* 0x000fe20000400000 */
[----:B------:R-:W-:-:S04]  /*4c70*/  @P5 IMAD.MOV.U32 R7, RZ, RZ, R9 ;  /* 0x000000ffff075224 */ /* 0x000fc800078e0009 */
[----:B------:R-:W-:Y:S01]  /*4c80*/  F2FP.TF32.F32.PACK_B R13, R13 ;  /* 0x0000000dff0d723e */ /* 0x000fe200024050ff */
[----:B------:R0:W-:Y:S01]  /*4c90*/  @P5 STG.E desc[UR40][R6.64+0xa4], R47 ;  /* 0x0000a42f06005986 */ /* 0x0001e2000c101928 */
[C---:B------:R-:W-:Y:S02]  /*4ca0*/  ISETP.GT.AND P5, PT, R3.reuse, RZ, P2 ;  /* 0x000000ff0300720c */ /* 0x040fe400017a4270 */
[C---:B------:R-:W-:Y:S01]  /*4cb0*/  ISETP.GT.AND P2, PT, R3.reuse, 0x8, P2 ;  /* 0x000000080300780c */ /* 0x040fe20001744270 */
[----:B------:R-:W-:Y:S01]  /*4cc0*/  @P4 STG.E desc[UR40][R4.64+0xc0], R11 ;  /* 0x0000c00b04004986 */ /* 0x000fe2000c101928 */
[C---:B------:R-:W-:Y:S02]  /*4cd0*/  ISETP.GT.AND P4, PT, R3.reuse, RZ, P1 ;  /* 0x000000ff0300720c */ /* 0x040fe40000f84270 */
[----:B------:R-:W-:Y:S01]  /*4ce0*/  ISETP.GT.AND P1, PT, R3, 0x8, P1 ;  /* 0x000000080300780c */ /* 0x000fe20000f24270 */
[----:B0-----:R-:W-:-:S06]  /*4cf0*/  @P3 IMAD.MOV.U32 R6, RZ, RZ, R8 ;  /* 0x000000ffff063224 */ /* 0x001fcc00078e0008 */
[----:B------:R-:W-:Y:S01]  /*4d00*/  @P5 STG.E desc[UR40][R4.64+0xc4], R49 ;  /* 0x0000c43104005986 */ /* 0x000fe2000c101928 */
[C---:B------:R-:W-:Y:S01]  /*4d10*/  ISETP.GT.AND P5, PT, R3.reuse, RZ, P0 ;  /* 0x000000ff0300720c */ /* 0x040fe200007a4270 */
[----:B------:R-:W-:Y:S01]  /*4d20*/  @P3 IMAD.MOV.U32 R7, RZ, RZ, R9 ;  /* 0x000000ffff073224 */ /* 0x000fe200078e0009 */
[----:B------:R-:W-:-:S04]  /*4d30*/  ISETP.GT.AND P0, PT, R3, 0x8, P0 ;  /* 0x000000080300780c */ /* 0x000fc80000704270 */
[----:B------:R0:W-:Y:S02]  /*4d40*/  @P3 STG.E desc[UR40][R6.64+0xc0], R15 ;  /* 0x0000c00f06003986 */ /* 0x0001e4000c101928 */
[----:B0-----:R-:W-:Y:S02]  /*4d50*/  @P2 IMAD.MOV.U32 R6, RZ, RZ, R8 ;  /* 0x000000ffff062224 */ /* 0x001fe400078e0008 */
[----:B------:R-:W-:-:S05]  /*4d60*/  @P2 IMAD.MOV.U32 R7, RZ, RZ, R9 ;  /* 0x000000ffff072224 */ /* 0x000fca00078e0009 */
[----:B------:R-:W-:Y:S04]  /*4d70*/  @P2 STG.E desc[UR40][R6.64+0xc4], R51 ;  /* 0x0000c43306002986 */ /* 0x000fe8000c101928 */
[----:B------:R-:W-:Y:S04]  /*4d80*/  @P4 STG.E desc[UR40][R4.64+0xe0], R21 ;  /* 0x0000e01504004986 */ /* 0x000fe8000c101928 */
[----:B------:R0:W-:Y:S02]  /*4d90*/  @P5 STG.E desc[UR40][R4.64+0xe4], R53 ;  /* 0x0000e43504005986 */ /* 0x0001e4000c101928 */
[----:B0-----:R-:W-:-:S02]  /*4da0*/  @P1 IMAD.MOV.U32 R4, RZ, RZ, R8 ;  /* 0x000000ffff041224 */ /* 0x001fc400078e0008 */
[----:B------:R-:W-:-:S05]  /*4db0*/  @P1 IMAD.MOV.U32 R5, RZ, RZ, R9 ;  /* 0x000000ffff051224 */ /* 0x000fca00078e0009 */
[----:B------:R0:W-:Y:S04]  /*4dc0*/  @P1 STG.E desc[UR40][R4.64+0xe0], R13 ;  /* 0x0000e00d04001986 */ /* 0x0001e8000c101928 */
[----:B------:R0:W-:Y:S02]  /*4dd0*/  @P0 STG.E desc[UR40][R8.64+0xe4], R55 ;  /* 0x0000e43708000986 */ /* 0x0001e4000c101928 */
.L_x_94:
[----:B------:R-:W-:Y:S05]  /*4de0*/  BSYNC B0 ;  /* 0x0000000000007941 */ /* 0x000fea0003800000 */
.L_x_32:
[----:B------:R-:W-:Y:S01]  /*4df0*/  IADD3 R16, P0, R16, UR38, RZ ;  /* 0x0000002610107c10 */ /* 0x000fe2000ff1e0ff */
[----:B------:R-:W-:Y:S01]  /*4e00*/  ULDC.64 UR4, c[0x0][0x650] ;  /* 0x0001940000047ab9 */ /* 0x000fe20000000a00 */
[----:B------:R-:W-:Y:S01]  /*4e10*/  PRMT R3, RZ, 0x7610, R3 ;  /* 0x00007610ff037816 */ /* 0x000fe20000000003 */
[----:B------:R-:W-:Y:S01]  /*4e20*/  IMAD.MOV.U32 R70, RZ, RZ, -0x1 ;  /* 0xffffffffff467424 */ /* 0x000fe200078e00ff */
[----:B------:R-:W-:Y:S01]  /*4e30*/  IADD3.X R17, R17, UR37, RZ, P0, !PT ;  /* 0x0000002511117c10 */ /* 0x000fe200087fe4ff */
[----:B--2---:R-:W-:Y:S01]  /*4e40*/  IMAD.MOV.U32 R69, RZ, RZ, -0x1 ;  /* 0xffffffffff457424 */ /* 0x004fe200078e00ff */
[----:B------:R-:W-:-:S04]  /*4e50*/  ISETP.GE.U32.AND P0, PT, R16, UR4, PT ;  /* 0x0000000410007c0c */ /* 0x000fc8000bf06070 */
[----:B------:R-:W-:-:S13]  /*4e60*/  ISETP.GE.U32.AND.EX P0, PT, R17, UR5, PT, P0 ;  /* 0x0000000511007c0c */ /* 0x000fda000bf06100 */
[----:B------:R-:W-:Y:S05]  /*4e70*/  @P0 BRA `(.L_x_95) ;  /* 0x00000004004c0947 */ /* 0x000fea0003800000 */
[----:B01-3--:R-:W0:Y:S01]  /*4e80*/  LDC.64 R10, c[0x0][0x628] ;  /* 0x00018a00ff0a7b82 */ /* 0x00be220000000a00 */
[----:B----4-:R-:W1:Y:S01]  /*4e90*/  S2R R12, SR_CTAID.X ;  /* 0x00000000000c7919 */ /* 0x010e620000002500 */
[----:B------:R-:W-:Y:S02]  /*4ea0*/  IMAD.MOV.U32 R8, RZ, RZ, R16 ;  /* 0x000000ffff087224 */ /* 0x000fe400078e0010 */
[----:B------:R-:W-:Y:S01]  /*4eb0*/  IMAD.MOV.U32 R9, RZ, RZ, R17 ;  /* 0x000000ffff097224 */ /* 0x000fe200078e0011 */
[----:B------:R-:W2:Y:S03]  /*4ec0*/  S2R R20, SR_CTAID.Y ;  /* 0x0000000000147919 */ /* 0x000ea60000002600 */
[----:B------:R-:W3:Y:S08]  /*4ed0*/  LDC R0, c[0x0][0x630] ;  /* 0x00018c00ff007b82 */ /* 0x000ef00000000800 */
[----:B------:R-:W4:Y:S01]  /*4ee0*/  LDC.64 R14, c[0x0][0x620] ;  /* 0x00018800ff0e7b82 */ /* 0x000f220000000a00 */
[----:B0-----:R-:W-:-:S04]  /*4ef0*/  ISETP.NE.U32.AND P0, PT, R10, RZ, PT ;  /* 0x000000ff0a00720c */ /* 0x001fc80003f05070 */
[----:B------:R-:W-:-:S13]  /*4f00*/  ISETP.NE.AND.EX P0, PT, R11, RZ, PT, P0 ;  /* 0x000000ff0b00720c */ /* 0x000fda0003f05300 */
[----:B-1234-:R-:W-:Y:S05]  /*4f10*/  @!P0 BRA `(.L_x_96) ;  /* 0x0000000000288947 */ /* 0x01efea0003800000 */
        /* <DEDUP_REMOVED lines=10> */
.L_x_96:
[-CC-:B------:R-:W-:Y:S01]  /*4fc0*/  SHF.R.U64 R69, R8, R0.reuse, R9.reuse ;  /* 0x0000000008457219 */ /* 0x180fe20000001209 */
[----:B------:R-:W0:Y:S01]  /*4fd0*/  LDC.64 R26, c[0x0][0x640] ;  /* 0x00019000ff1a7b82 */ /* 0x000e220000000a00 */
[----:B------:R-:W-:Y:S01]  /*4fe0*/  SHF.R.U32.HI R0, RZ, R0, R9 ;  /* 0x00000000ff007219 */ /* 0x000fe20000011609 */
[----:B------:R-:W-:Y:S01]  /*4ff0*/  ULDC UR4, c[0x0][0x150] ;  /* 0x0000540000047ab9 */ /* 0x000fe20000000800 */
[----:B------:R-:W-:Y:S02]  /*5000*/  IADD3 R3, P0, RZ, -R69, RZ ;  /* 0x80000045ff037210 */ /* 0x000fe40007f1e0ff */
[----:B------:R-:W-:-:S03]  /*5010*/  I2FP.F32.U32 R7, R12 ;  /* 0x0000000c00077245 */ /* 0x000fc60000201000 */
[----:B------:R-:W1:Y:S01]  /*5020*/  LDC R6, c[0x0][0x618] ;  /* 0x00018600ff067b82 */ /* 0x000e620000000800 */
[----:B------:R-:W-:Y:S02]  /*5030*/  IMAD.X R5, RZ, RZ, ~R0, P0 ;  /* 0x000000ffff057224 */ /* 0x000fe400000e0e00 */
[----:B------:R-:W-:Y:S01]  /*5040*/  FMUL R7, R7, UR4 ;  /* 0x0000000407077c20 */ /* 0x000fe20008400000 */
[----:B------:R-:W-:Y:S01]  /*5050*/  ULDC UR4, c[0x0][0x154] ;  /* 0x0000550000047ab9 */ /* 0x000fe20000000800 */
[-C--:B------:R-:W-:Y:S02]  /*5060*/  IMAD R0, R5, R14.reuse, RZ ;  /* 0x0000000e05007224 */ /* 0x080fe400078e02ff */
[C---:B------:R-:W-:Y:S01]  /*5070*/  IMAD.WIDE.U32 R4, R3.reuse, R14, R16 ;  /* 0x0000000e03047225 */ /* 0x040fe200078e0010 */
[----:B------:R-:W2:Y:S01]  /*5080*/  LDC R8, c[0x0][0x608] ;  /* 0x00018200ff087b82 */ /* 0x000ea20000000800 */
[----:B------:R-:W3:Y:S02]  /*5090*/  F2I.U32.TRUNC.NTZ R7, R7 ;  /* 0x0000000700077305 */ /* 0x000ee4000020f000 */
[----:B------:R-:W-:Y:S01]  /*50a0*/  IMAD R3, R3, R15, R0 ;  /* 0x0000000f03037224 */ /* 0x000fe200078e0200 */
[----:B------:R-:W-:-:S03]  /*50b0*/  I2FP.F32.U32 R0, R20 ;  /* 0x0000001400007245 */ /* 0x000fc60000201000 */
[----:B------:R-:W-:Y:S01]  /*50c0*/  IMAD.IADD R3, R5, 0x1, R3 ;  /* 0x0000000105037824 */ /* 0x000fe200078e0203 */
[----:B------:R-:W4:Y:S01]  /*50d0*/  LDC R11, c[0x0][0x658] ;  /* 0x00019600ff0b7b82 */ /* 0x000f220000000800 */
[----:B0-----:R-:W-:-:S04]  /*50e0*/  ISETP.NE.U32.AND P0, PT, R26, RZ, PT ;  /* 0x000000ff1a00720c */ /* 0x001fc80003f05070 */
[----:B------:R-:W-:-:S03]  /*50f0*/  ISETP.NE.AND.EX P0, PT, R27, RZ, PT, P0 ;  /* 0x000000ff1b00720c */ /* 0x000fc60003f05300 */
[----:B------:R-:W0:Y:S01]  /*5100*/  LDC R9, c[0x0][0x144] ;  /* 0x00005100ff097b82 */ /* 0x000e220000000800 */
[-C--:B-1----:R-:W-:Y:S01]  /*5110*/  SHF.R.U64 R10, R4, R6.reuse, R3 ;  /* 0x00000006040a7219 */ /* 0x082fe20000001203 */
[----:B---3--:R-:W-:Y:S01]  /*5120*/  IMAD.MOV R7, RZ, RZ, -R7 ;  /* 0x000000ffff077224 */ /* 0x008fe200078e0a07 */
[----:B------:R-:W-:Y:S01]  /*5130*/  SHF.R.U32.HI R3, RZ, R6, R3 ;  /* 0x00000006ff037219 */ /* 0x000fe20000011603 */
[----:B------:R-:W-:-:S04]  /*5140*/  FMUL R6, R0, UR4 ;  /* 0x0000000400067c20 */ /* 0x000fc80008400000 */
[----:B------:R-:W1:Y:S01]  /*5150*/  LDC R21, c[0x0][0x148] ;  /* 0x00005200ff157b82 */ /* 0x000e620000000800 */
[----:B------:R3:W0:Y:S01]  /*5160*/  F2I.U32.TRUNC.NTZ R14, R6 ;  /* 0x00000006000e7305 */ /* 0x000622000020f000 */
[-CC-:B--2---:R-:W-:Y:S02]  /*5170*/  SHF.R.U64 R13, R10, R8.reuse, R3.reuse ;  /* 0x000000080a0d7219 */ /* 0x184fe40000001203 */
[----:B------:R-:W-:-:S04]  /*5180*/  SHF.R.U32.HI R0, RZ, R8, R3 ;  /* 0x00000008ff007219 */ /* 0x000fc80000011603 */
[----:B-----5:R-:W2:Y:S01]  /*5190*/  LDC R24, c[0x0][0x648] ;  /* 0x00019200ff187b82 */ /* 0x020ea20000000800 */
[-CC-:B----4-:R-:W-:Y:S02]  /*51a0*/  SHF.R.U64 R15, R13, R11.reuse, R0.reuse ;  /* 0x0000000b0d0f7219 */ /* 0x190fe40000001200 */
[----:B------:R-:W-:-:S03]  /*51b0*/  SHF.R.U32.HI R5, RZ, R11, R0 ;  /* 0x0000000bff057219 */ /* 0x000fc60000011600 */
[----:B------:R-:W-:Y:S02]  /*51c0*/  IMAD.MOV.U32 R4, RZ, RZ, R15 ;  /* 0x000000ffff047224 */ /* 0x000fe400078e000f */
[----:B------:R-:W4:Y:S01]  /*51d0*/  LDC R28, c[0x0][0x638] ;  /* 0x00018e00ff1c7b82 */ /* 0x000f220000000800 */
[----:B0-----:R-:W-:-:S07]  /*51e0*/  IMAD R25, R9, R7, R12 ;  /* 0x0000000709197224 */ /* 0x001fce00078e020c */
[----:B------:R-:W0:Y:S08]  /*51f0*/  LDC R29, c[0x0][0x610] ;  /* 0x00018400ff1d7b82 */ /* 0x000e300000000800 */
[----:B------:R-:W0:Y:S01]  /*5200*/  LDC R30, c[0x0][0x600] ;  /* 0x00018000ff1e7b82 */ /* 0x000e220000000800 */
[----:B-123--:R-:W-:Y:S05]  /*5210*/  @!P0 BRA `(.L_x_97) ;  /* 0x0000000000288947 */ /* 0x00efea0003800000 */
[----:B------:R-:W1:Y:S02]  /*5220*/  LDC R0, c[0x0][0x64c] ;  /* 0x00019300ff007b82 */ /* 0x000e640000000800 */
[----:B-1----:R-:W-:-:S05]  /*5230*/  IADD3 R3, P0, R15, R0, RZ ;  /* 0x000000000f037210 */ /* 0x002fca0007f1e0ff */
        /* <DEDUP_REMOVED lines=8> */
.L_x_97:
[----:B------:R-:W-:Y:S01]  /*52c0*/  ISETP.NE.AND P0, PT, R2, 0x1, PT ;  /* 0x000000010200780c */ /* 0x000fe20003f05270 */
[----:B------:R-:W-:Y:S01]  /*52d0*/  IMAD.MOV R14, RZ, RZ, -R14 ;  /* 0x000000ffff0e7224 */ /* 0x000fe200078e0a0e */
[----:B------:R-:W-:Y:S02]  /*52e0*/  SHF.R.U64 R3, R4, R24, R5 ;  /* 0x0000001804037219 */ /* 0x000fe40000001205 */
[----:B------:R-:W-:Y:S02]  /*52f0*/  LOP3.LUT R0, R13, R66, RZ, 0xc0, !PT ;  /* 0x000000420d007212 */ /* 0x000fe400078ec0ff */
[----:B------:R-:W-:Y:S01]  /*5300*/  LOP3.LUT R10, R10, R65, RZ, 0xc0, !PT ;  /* 0x000000410a0a7212 */ /* 0x000fe200078ec0ff */
[----:B------:R-:W-:Y:S02]  /*5310*/  IMAD.MOV R4, RZ, RZ, -R3 ;  /* 0x000000ffff047224 */ /* 0x000fe400078e0a03 */
[----:B------:R-:W-:Y:S02]  /*5320*/  IMAD R0, R61, R3, R0 ;  /* 0x000000033d007224 */ /* 0x000fe400078e0200 */
[----:B----4-:R-:W-:-:S02]  /*5330*/  IMAD R3, R4, R28, R15 ;  /* 0x0000001c04037224 */ /* 0x010fc400078e020f */
[----:B------:R-:W-:Y:S02]  /*5340*/  @P0 IMAD R25, R21, R14, R20 ;  /* 0x0000000e15190224 */ /* 0x000fe400078e0214 */
[----:B0-----:R-:W-:Y:S02]  /*5350*/  IMAD R5, R3, R30, R10 ;  /* 0x0000001e03057224 */ /* 0x001fe400078e020a */
[----:B------:R-:W-:Y:S02]  /*5360*/  IMAD R0, R0, R29, R25 ;  /* 0x0000001d00007224 */ /* 0x000fe400078e0219 */
[----:B------:R-:W-:-:S03]  /*5370*/  IMAD.MOV.U32 R4, RZ, RZ, 0x1 ;  /* 0x00000001ff047424 */ /* 0x000fc600078e00ff */
[----:B------:R-:W-:Y:S02]  /*5380*/  SEL R70, R5, R0, !P0 ;  /* 0x0000000005467207 */ /* 0x000fe40004000000 */
[----:B------:R-:W-:Y:S02]  /*5390*/  PRMT R3, R4, 0x7610, R3 ;  /* 0x0000761004037816 */ /* 0x000fe40000000003 */
[----:B------:R-:W-:-:S07]  /*53a0*/  SEL R0, R0, R5, !P0 ;  /* 0x0000000500007207 */ /* 0x000fce0004000000 */
.L_x_95:
[----:B------:R-:W-:Y:S01]  /*53b0*/  LOP3.LUT P0, RZ, R3, 0xff, RZ, 0xc0, !PT ;  /* 0x000000ff03ff7812 */ /* 0x000fe2000780c0ff */
[----:B------:R-:W-:Y:S01]  /*53c0*/  UIMAD.WIDE.U32 UR4, UR42, -0x55555555, URZ ;  /* 0xaaaaaaab2a0478a5 */ /* 0x000fe2000f8e003f */
[----:B------:R-:W-:-:S03]  /*53d0*/  IMAD.MOV.U32 R71, RZ, RZ, R0 ;  /* 0x000000ffff477224 */ /* 0x000fc600078e0000 */
[----:B------:R-:W-:-:S04]  /*53e0*/  USHF.R.U32.HI UR4, URZ, 0x1, UR5 ;  /* 0x000000013f047899 */ /* 0x000fc80008011605 */
[----:B------:R-:W-:-:S04]  /*53f0*/  UIMAD UR42, UR4, -0x3, UR42 ;  /* 0xfffffffd042a78a4 */ /* 0x000fc8000f8e022a */
[----:B------:R-:W-:Y:S08]  /*5400*/  @P0 BRA `(.L_x_98) ;  /* 0xffffffc000140947 */ /* 0x000ff0000383ffff */
[----:B------:R-:W-:Y:S05]  /*5410*/  EXIT ;  /* 0x000000000000794d */ /* 0x000fea0003800000 */
.L_x_7:
        /* <DEDUP_REMOVED lines=26> */
.L_x_100:
[----:B------:R-:W0:Y:S01]  /*55c0*/  LDC.64 R28, c[0x0][0x640] ;  /* 0x00019000ff1c7b82 */ /* 0x000e220000000a00 */
[-CC-:B------:R-:W-:Y:S01]  /*55d0*/  SHF.R.U64 R21, R14, R8.reuse, R15.reuse ;  /* 0x000000080e157219 */ /* 0x180fe2000000120f */
[----:B------:R-:W-:Y:S01]  /*55e0*/  IMAD.MOV.U32 R31, RZ, RZ, 0x1 ;  /* 0x00000001ff1f7424 */ /* 0x000fe200078e00ff */
[----:B------:R-:W-:Y:S02]  /*55f0*/  SHF.R.U32.HI R7, RZ, R8, R15 ;  /* 0x00000008ff077219 */ /* 0x000fe4000001160f */
[----:B------:R-:W-:-:S03]  /*5600*/  IADD3 R13, P0, RZ, -R21, RZ ;  /* 0x80000015ff0d7210 */ /* 0x000fc60007f1e0ff */
[----:B------:R-:W1:Y:S02]  /*5610*/  LDC R12, c[0x0][0x618] ;  /* 0x00018600ff0c7b82 */ /* 0x000e640000000800 */
[----:B------:R-:W-:Y:S02]  /*5620*/  IMAD.X R7, RZ, RZ, ~R7, P0 ;  /* 0x000000ffff077224 */ /* 0x000fe400000e0e07 */
[----:B------:R-:W-:-:S04]  /*5630*/  IMAD.WIDE.U32 R10, R13, R24, R16 ;  /* 0x000000180d0a7225 */ /* 0x000fc800078e0010 */
[----:B------:R-:W2:Y:S01]  /*5640*/  LDC R14, c[0x0][0x608] ;  /* 0x00018200ff0e7b82 */ /* 0x000ea20000000800 */
[----:B------:R-:W-:-:S04]  /*5650*/  IMAD R8, R7, R24, RZ ;  /* 0x0000001807087224 */ /* 0x000fc800078e02ff */
[----:B------:R-:W-:-:S03]  /*5660*/  IMAD R7, R13, R25, R8 ;  /* 0x000000190d077224 */ /* 0x000fc600078e0208 */
[----:B------:R-:W3:Y:S01]  /*5670*/  LDC R26, c[0x0][0x658] ;  /* 0x00019600ff1a7b82 */ /* 0x000ee20000000800 */
[----:B------:R-:W-:Y:S01]  /*5680*/  IMAD.IADD R7, R11, 0x1, R7 ;  /* 0x000000010b077824 */ /* 0x000fe200078e0207 */
[----:B0-----:R-:W-:Y:S01]  /*5690*/  ISETP.NE.U32.AND P0, PT, R28, RZ, PT ;  /* 0x000000ff1c00720c */ /* 0x001fe20003f05070 */
[----:B------:R-:W-:-:S03]  /*56a0*/  IMAD.MOV.U32 R11, RZ, RZ, -0x1 ;  /* 0xffffffffff0b7424 */ /* 0x000fc600078e00ff */
        /* <DEDUP_REMOVED lines=8> */
[-C--:B---3--:R-:W-:Y:S02]  /*5730*/  SHF.L.U32 R10, R11, R26.reuse, RZ ;  /* 0x0000001a0b0a7219 */ /* 0x088fe400000006ff */
[--C-:B------:R-:W-:Y:S02]  /*5740*/  SHF.R.U64 R24, R22, R26, R7.reuse ;  /* 0x0000001a16187219 */ /* 0x100fe40000001207 */
[----:B------:R-:W-:Y:S02]  /*5750*/  LOP3.LUT R33, RZ, R10, RZ, 0x33, !PT ;  /* 0x0000000aff217212 */ /* 0x000fe400078e33ff */
[----:B------:R-:W-:Y:S01]  /*5760*/  SHF.R.U32.HI R11, RZ, R26, R7 ;  /* 0x0000001aff0b7219 */ /* 0x000fe20000011607 */
[----:B------:R-:W3:Y:S01]  /*5770*/  LDC R30, c[0x0][0x610] ;  /* 0x00018400ff1e7b82 */ /* 0x000ee20000000800 */
[----:B------:R-:W-:Y:S01]  /*5780*/  IMAD.MOV.U32 R10, RZ, RZ, R24 ;  /* 0x000000ffff0a7224 */ /* 0x000fe200078e0018 */
[----:B------:R-:W-:Y:S06]  /*5790*/  @!P0 BRA `(.L_x_101) ;  /* 0x0000000000288947 */ /* 0x000fec0003800000 */
        /* <DEDUP_REMOVED lines=10> */
.L_x_101:
[----:B------:R-:W-:Y:S02]  /*5840*/  ISETP.NE.AND P0, PT, R2, 0x1, PT ;  /* 0x000000010200780c */ /* 0x000fe40003f05270 */
[----:B-1----:R-:W-:Y:S01]  /*5850*/  SHF.R.U64 R8, R10, R8, R11 ;  /* 0x000000080a087219 */ /* 0x002fe2000000120b */
[----:B0-----:R-:W-:Y:S01]  /*5860*/  VIADD R11, R25, 0xffffffff ;  /* 0xffffffff190b7836 */ /* 0x001fe20000000000 */
[----:B------:R-:W-:Y:S02]  /*5870*/  SHF.L.U32 R31, R31, R26, RZ ;  /* 0x0000001a1f1f7219 */ /* 0x000fe400000006ff */
[----:B------:R-:W-:Y:S01]  /*5880*/  LOP3.LUT R5, R22, R33, RZ, 0xc0, !PT ;  /* 0x0000002116057212 */ /* 0x000fe200078ec0ff */
[----:B------:R-:W-:-:S04]  /*5890*/  IMAD.MOV R7, RZ, RZ, -R8 ;  /* 0x000000ffff077224 */ /* 0x000fc800078e0a08 */
[----:B------:R-:W-:Y:S02]  /*58a0*/  IMAD R5, R31, R8, R5 ;  /* 0x000000081f057224 */ /* 0x000fe400078e0205 */
[----:B------:R-:W-:Y:S01]  /*58b0*/  @P0 IMAD R6, R9, R23, R4 ;  /* 0x0000001709060224 */ /* 0x000fe200078e0204 */
[----:B------:R-:W-:Y:S01]  /*58c0*/  LOP3.LUT R9, R20, R11, RZ, 0xc0, !PT ;  /* 0x0000000b14097212 */ /* 0x000fe200078ec0ff */
[----:B--2---:R-:W-:Y:S02]  /*58d0*/  IMAD R4, R7, R27, R24 ;  /* 0x0000001b07047224 */ /* 0x004fe400078e0218 */
[----:B---3--:R-:W-:Y:S02]  /*58e0*/  IMAD R6, R5, R30, R6 ;  /* 0x0000001e05067224 */ /* 0x008fe400078e0206 */
[----:B------:R-:W-:Y:S02]  /*58f0*/  IMAD R5, R4, R25, R9 ;  /* 0x0000001904057224 */ /* 0x000fe400078e0209 */
[----:B------:R-:W-:-:S02]  /*5900*/  IMAD.MOV.U32 R8, RZ, RZ, 0x1 ;  /* 0x00000001ff087424 */ /* 0x000fc400078e00ff */
[----:B------:R-:W-:Y:S01]  /*5910*/  IMAD.MOV.U32 R7, RZ, RZ, R21 ;  /* 0x000000ffff077224 */ /* 0x000fe200078e0015 */
[----:B------:R-:W-:Y:S02]  /*5920*/  SEL R19, R5, R6, !P0 ;  /* 0x0000000605137207 */ /* 0x000fe40004000000 */
[----:B------:R-:W-:-:S07]  /*5930*/  SEL R12, R6, R5, !P0 ;  /* 0x00000005060c7207 */ /* 0x000fce0004000000 */
.L_x_99:
[----:B------:R-:W-:-:S08]  /*5940*/  NOP ;  /* 0x0000000000007918 */ /* 0x000fd00000000000 */
[----:B------:R-:W0:-:S00]  /*5950*/  USETMAXREG.DEALLOC.CTAPOOL 0x28 ;  /* 0x00000028000079c8 */ /* 0x000e0000080e0500 */
[----:B0-----:R-:W-:-:S13]  /*5960*/  ISETP.NE.AND P0, PT, R3, RZ, PT ;  /* 0x000000ff0300720c */ /* 0x001fda0003f05270 */
[----:B------:R-:W-:Y:S05]  /*5970*/  @P0 EXIT ;  /* 0x000000000000094d */ /* 0x000fea0003800000 */
[----:B------:R-:W-:Y:S01]  /*5980*/  LOP3.LUT P0, RZ, R8, 0xff, RZ, 0xc0, !PT ;  /* 0x000000ff08ff7812 */ /* 0x000fe2000780c0ff */
[----:B------:R-:W-:Y:S02]  /*5990*/  IMAD.MOV.U32 R3, RZ, RZ, 0x1 ;  /* 0x00000001ff037424 */ /* 0x000fe400078e00ff */
[----:B------:R-:W-:-:S10]  /*59a0*/  IMAD.MOV.U32 R13, RZ, RZ, RZ ;  /* 0x000000ffff0d7224 */ /* 0x000fd400078e00ff */
[----:B------:R-:W-:Y:S05]  /*59b0*/  @!P0 BRA `(.L_x_102) ;  /* 0x0000000c00ec8947 */ /* 0x000fea0003800000 */
[----:B------:R-:W0:Y:S01]  /*59c0*/  LDC R3, c[0x0][0x28c] ;  /* 0x0000a300ff037b82 */ /* 0x000e220000000800 */
[----:B------:R-:W-:Y:S01]  /*59d0*/  UMOV UR7, 0x1 ;  /* 0x0000000100077882 */ /* 0x000fe20000000000 */
[----:B------:R-:W-:Y:S01]  /*59e0*/  ULDC UR21, c[0x0][0x658] ;  /* 0x0001960000157ab9 */ /* 0x000fe20000000800 */
[----:B------:R-:W-:Y:S01]  /*59f0*/  UMOV UR6, 0xffffffff ;  /* 0xffffffff00067882 */ /* 0x000fe20000000000 */
[----:B------:R-:W-:Y:S01]  /*5a00*/  BSSY B0, `(.L_x_102) ;  /* 0x00000f6000007945 */ /* 0x000fe20003800000 */
[----:B------:R-:W-:Y:S01]  /*5a10*/  USHF.L.U32 UR6, UR6, UR21, URZ ;  /* 0x0000001506067299 */ /* 0x000fe2000800063f */
[----:B------:R-:W-:Y:S01]  /*5a20*/  IMAD.MOV.U32 R11, RZ, RZ, 0x1 ;  /* 0x00000001ff0b7424 */ /* 0x000fe200078e00ff */
[----:B------:R-:W-:Y:S01]  /*5a30*/  UMOV UR31, 0x5 ;  /* 0x00000005001f7882 */ /* 0x000fe20000000000 */
[----:B------:R-:W1:Y:S01]  /*5a40*/  S2UR UR5, SR_CgaCtaId ;  /* 0x00000000000579c3 */ /* 0x000e620000008800 */
[----:B------:R-:W-:Y:S01]  /*5a50*/  LOP3.LUT R10, R18, 0x2, RZ, 0xfc, !PT ;  /* 0x00000002120a7812 */ /* 0x000fe200078efcff */
[----:B------:R-:W-:Y:S01]  /*5a60*/  IMAD.MOV.U32 R13, RZ, RZ, RZ ;  /* 0x000000ffff0d7224 */ /* 0x000fe200078e00ff */
[----:B------:R-:W-:Y:S01]  /*5a70*/  ULDC UR13, c[0x0][0x600] ;  /* 0x00018000000d7ab9 */ /* 0x000fe20000000800 */
[----:B------:R-:W-:-:S02]  /*5a80*/  USHF.L.U32 UR21, UR7, UR21, URZ ;  /* 0x0000001507157299 */ /* 0x000fc4000800063f */
[----:B------:R-:W-:Y:S02]  /*5a90*/  UIADD3 UR13, UR13, -0x1, URZ ;  /* 0xffffffff0d0d7890 */ /* 0x000fe4000fffe03f */
[----:B------:R-:W-:Y:S01]  /*5aa0*/  ULOP3.LUT UR29, URZ, UR6, URZ, 0x33, !UPT ;  /* 0x000000063f1d7292 */ /* 0x000fe2000f8e333f */
[----:B0-----:R-:W-:-:S05]  /*5ab0*/  VIADD R3, R3, 0x7f ;  /* 0x0000007f03037836 */ /* 0x001fca0000000000 */
[----:B------:R-:W-:Y:S01]  /*5ac0*/  SHF.R.S32.HI R4, RZ, 0x1f, R3 ;  /* 0x0000001fff047819 */ /* 0x000fe20000011403 */
[----:B-1----:R-:W-:-:S03]  /*5ad0*/  ULOP3.LUT UR4, UR5, 0x1, URZ, 0xc0, !UPT ;  /* 0x0000000105047892 */ /* 0x002fc6000f8ec03f */
[----:B------:R-:W-:Y:S01]  /*5ae0*/  LEA.HI R4, R4, R3, RZ, 0x7 ;  /* 0x0000000304047211 */ /* 0x000fe200078f38ff */
[----:B------:R-:W-:Y:S01]  /*5af0*/  USHF.R.U32.HI UR46, URZ, 0x1, UR5 ;  /* 0x000000013f2e7899 */ /* 0x000fe20008011605 */
[----:B------:R-:W-:Y:S01]  /*5b00*/  IMAD.MOV.U32 R3, RZ, RZ, 0x1 ;  /* 0x00000001ff037424 */ /* 0x000fe200078e00ff */
[----:B------:R-:W-:Y:S01]  /*5b10*/  USHF.L.U32 UR22, UR5, 0x5, URZ ;  /* 0x0000000505167899 */ /* 0x000fe2000800063f */
[----:B------:R-:W-:Y:S01]  /*5b20*/  SHF.R.S32.HI R8, RZ, 0x7, R4 ;  /* 0x00000007ff087819 */ /* 0x000fe20000011404 */
[----:B------:R-:W-:Y:S02]  /*5b30*/  USHF.L.U32 UR23, UR5, 0xa, URZ ;  /* 0x0000000a05177899 */ /* 0x000fe4000800063f */
[----:B------:R-:W-:Y:S02]  /*5b40*/  ULOP3.LUT UR5, UR5, 0xfffffffe, URZ, 0xc0, !UPT ;  /* 0xfffffffe05057892 */ /* 0x000fe4000f8ec03f */
[----:B------:R-:W-:Y:S01]  /*5b50*/  UISETP.GT.U32.AND UP0, UPT, UR4, 0xffff, UPT ;  /* 0x0000ffff0400788c */ /* 0x000fe2000bf04070 */
[----:B------:R-:W-:Y:S01]  /*5b60*/  VIADD R9, R8, 0x1 ;  /* 0x0000000108097836 */ /* 0x000fe20000000000 */
[----:B------:R-:W-:-:S02]  /*5b70*/  USHF.L.U32 UR30, UR7, UR5, URZ ;  /* 0x00000005071e7299 */ /* 0x000fc4000800063f */
[----:B------:R-:W-:Y:S02]  /*5b80*/  ULOP3.LUT UR5, UR5, 0x1, URZ, 0xfc, !UPT ;  /* 0x0000000105057892 */ /* 0x000fe4000f8efc3f */
[----:B------:R-:W-:Y:S02]  /*5b90*/  USEL UR4, UR4, 0xffff, !UP0 ;  /* 0x0000ffff04047887 */ /* 0x000fe4000c000000 */
[----:B------:R-:W-:Y:S02]  /*5ba0*/  USHF.L.U32 UR5, UR7, UR5, URZ ;  /* 0x0000000507057299 */ /* 0x000fe4000800063f */
[----:B------:R-:W-:Y:S02]  /*5bb0*/  ULOP3.LUT UR4, UR4, 0xffff, URZ, 0xc0, !UPT ;  /* 0x0000ffff04047892 */ /* 0x000fe4000f8ec03f */
[----:B------:R-:W-:Y:S02]  /*5bc0*/  ULOP3.LUT UR30, UR30, UR5, URZ, 0xfc, !UPT ;  /* 0x000000051e1e7292 */ /* 0x000fe4000f8efc3f */
[----:B------:R-:W-:-:S02]  /*5bd0*/  USHF.L.U32 UR31, UR31, UR4, URZ ;  /* 0x000000041f1f7299 */ /* 0x000fc4000800063f */
[----:B------:R-:W-:Y:S02]  /*5be0*/  ULOP3.LUT UR22, UR22, 0x20, URZ, 0xc0, !UPT ;  /* 0x0000002016167892 */ /* 0x000fe4000f8ec03f */
[----:B------:R-:W-:Y:S01]  /*5bf0*/  ULOP3.LUT UR23, UR23, 0x400, URZ, 0xc0, !UPT ;  /* 0x0000040017177892 */ /* 0x000fe2000f8ec03f */
[----:B------:R-:W-:-:S11]  /*5c00*/  ULDC.64 UR4, c[0x0][0x198] ;  /* 0x0000660000047ab9 */ /* 0x000fd60000000a00 */
.L_x_113:
[----:B------:R-:W-:-:S03]  /*5c10*/  UMOV UR6, 0xffffffff ;  /* 0xffffffff00067882 */ /* 0x000fc60000000000 */
[----:B------:R-:W-:Y:S05]  /*5c20*/  BRA.DIV UR6, `(.L_x_103) ;  /* 0x0000001206147947 */ /* 0x000fea000b800000 */
[----:B------:R-:W-:-:S13]  /*5c30*/  ELECT P6, URZ, PT ;  /* 0x00000000003f782f */ /* 0x000fda00038c0000 */
.L_x_123:
[----:B------:R-:W0:Y:S01]  /*5c40*/  LDC R4, c[0x0][0x28c] ;  /* 0x0000a300ff047b82 */ /* 0x000e220000000800 */
[----:B------:R-:W-:Y:S01]  /*5c50*/  BSSY B1, `(.L_x_104) ;  /* 0x000005e000017945 */ /* 0x000fe20003800000 */
[----:B0-----:R-:W-:-:S13]  /*5c60*/  ISETP.LT.OR P6, PT, R4, 0x1, !P6 ;  /* 0x000000010400780c */ /* 0x001fda00077c1670 */
[----:B------:R-:W-:Y:S05]  /*5c70*/  @P6 BRA `(.L_x_105) ;  /* 0x00000004006c6947 */ /* 0x000fea0003800000 */
[----:B------:R-:W-:Y:S01]  /*5c80*/  LEA R12, R12, UR46, 0x1 ;  /* 0x0000002e0c0c7c11 */ /* 0x000fe2000f8e08ff */
[----:B------:R-:W-:Y:S01]  /*5c90*/  IMAD.MOV.U32 R20, RZ, RZ, RZ ;  /* 0x000000ffff147224 */ /* 0x000fe200078e00ff */
[----:B------:R-:W-:Y:S01]  /*5ca0*/  LEA R19, R19, UR22, 0x6 ;  /* 0x0000001613137c11 */ /* 0x000fe2000f8e30ff */
[----:B------:R-:W-:Y:S02]  /*5cb0*/  IMAD.MOV.U32 R4, RZ, RZ, R9 ;  /* 0x000000ffff047224 */ /* 0x000fe400078e0009 */
[----:B------:R-:W-:Y:S02]  /*5cc0*/  IMAD.MOV.U32 R5, RZ, RZ, R3 ;  /* 0x000000ffff057224 */ /* 0x000fe400078e0003 */
[----:B------:R-:W-:Y:S02]  /*5cd0*/  IMAD.MOV.U32 R6, RZ, RZ, R13 ;  /* 0x000000ffff067224 */ /* 0x000fe400078e000d */
[----:B------:R-:W-:-:S07]  /*5ce0*/  IMAD.SHL.U32 R15, R12, 0x40, RZ ;  /* 0x000000400c0f7824 */ /* 0x000fce00078e00ff */
.L_x_108:
[----:B------:R-:W0:Y:S01]  /*5cf0*/  S2R R21, SR_CgaCtaId ;  /* 0x0000000000157919 */ /* 0x000e220000008800 */
[----:B------:R-:W-:Y:S02]  /*5d00*/  MOV R12, 0x400 ;  /* 0x00000400000c7802 */ /* 0x000fe40000000f00 */
[----:B------:R-:W-:-:S13]  /*5d10*/  ISETP.NE.AND P1, PT, R0, RZ, PT ;  /* 0x000000ff0000720c */ /* 0x000fda0003f25270 */
[----:B------:R-:W1:Y:S01]  /*5d20*/  @!P1 LDC R14, c[0x0][0x500] ;  /* 0x00014000ff0e9b82 */ /* 0x000e620000000800 */
[----:B0-----:R-:W-:Y:S02]  /*5d30*/  LEA R23, R21, R12, 0x18 ;  /* 0x0000000c15177211 */ /* 0x001fe400078ec0ff */
[----:B------:R-:W-:-:S03]  /*5d40*/  SHF.L.U32 R12, R5, 0x1f, RZ ;  /* 0x0000001f050c7819 */ /* 0x000fc600000006ff */
[----:B------:R-:W-:-:S04]  /*5d50*/  IMAD R21, R6, 0x8, R23 ;  /* 0x0000000806157824 */ /* 0x000fc800078e0217 */
[----:B------:R-:W0:Y:S02]  /*5d60*/  SYNCS.PHASECHK.TRANS64.TRYWAIT P0, [R21+URZ+0x18], R12 ;  /* 0x0000180c150075a7 */ /* 0x000e24000800017f */
[----:B01----:R-:W-:Y:S05]  /*5d70*/  @!P0 BRA `(.L_x_106) ;  /* 0x0000000c00e08947 */ /* 0x003fea0003800000 */
.L_x_124:
[----:B0-----:R-:W-:Y:S01]  /*5d80*/  PRMT R12, R10, 0x9910, RZ ;  /* 0x000099100a0c7816 */ /* 0x001fe200000000ff */
[----:B------:R0:W-:Y:S03]  /*5d90*/  @!P1 SYNCS.ARRIVE.TRANS64 RZ, [R21+URZ], R14 ;  /* 0x0000000e15ff99a7 */ /* 0x0001e6000800003f */
[----:B------:R-:W-:-:S13]  /*5da0*/  ISETP.NE.AND P0, PT, R12, 0x2, PT ;  /* 0x000000020c00780c */ /* 0x000fda0003f05270 */
[----:B0-----:R-:W-:Y:S05]  /*5db0*/  @P0 BRA `(.L_x_107) ;  /* 0x0000000000040947 */ /* 0x001fea0003800000 */
[----:B------:R-:W-:Y:S01]  /*5dc0*/  BPT.TRAP 0x1 ;  /* 0x000000040000795c */ /* 0x000fe20000300000 */
.L_x_107:
[C---:B------:R-:W-:Y:S01]  /*5dd0*/  LEA R12, R6.reuse, UR46, 0x3 ;  /* 0x0000002e060c7c11 */ /* 0x040fe2000f8e18ff */
[----:B------:R-:W-:Y:S01]  /*5de0*/  UIADD3 UR54, UP0, UR4, 0xf0, URZ ;  /* 0x000000f004367890 */ /* 0x000fe2000ff1e03f */
[----:B------:R-:W-:Y:S01]  /*5df0*/  LEA R14, R6, UR23, 0xd ;  /* 0x00000017060e7c11 */ /* 0x000fe2000f8e68ff */
[----:B------:R-:W-:Y:S01]  /*5e00*/  UPRMT UR47, URZ, 0x5410, UR31 ;  /* 0x000054103f2f7896 */ /* 0x000fe2000800001f */
[----:B------:R-:W-:Y:S01]  /*5e10*/  R2UR UR10, R20 ;  /* 0x00000000140a72ca */ /* 0x000fe200000e0000 */
[----:B------:R-:W-:Y:S01]  /*5e20*/  IMAD.SHL.U32 R12, R12, 0x800, RZ ;  /* 0x000008000c0c7824 */ /* 0x000fe200078e00ff */
[----:B------:R-:W-:Y:S01]  /*5e30*/  R2UR UR9, R21 ;  /* 0x00000000150972ca */ /* 0x000fe200000e0000 */
[--C-:B------:R-:W-:Y:S01]  /*5e40*/  IMAD R14, R14, 0x4, R23.reuse ;  /* 0x000000040e0e7824 */ /* 0x100fe200078e0217 */
[----:B------:R-:W-:Y:S01]  /*5e50*/  R2UR UR11, R15 ;  /* 0x000000000f0b72ca */ /* 0x000fe200000e0000 */
[----:B------:R-:W-:Y:S01]  /*5e60*/  IMAD R12, R12, 0x4, R23 ;  /* 0x000000040c0c7824 */ /* 0x000fe200078e0217 */
[----:B------:R-:W-:Y:S01]  /*5e70*/  R2UR UR12, R7 ;  /* 0x00000000070c72ca */ /* 0x000fe200000e0000 */
[----:B------:R-:W-:Y:S01]  /*5e80*/  UIADD3.X UR55, URZ, UR5, URZ, UP0, !UPT ;  /* 0x000000053f377290 */ /* 0x000fe200087fe43f */
[----:B------:R-:W-:Y:S01]  /*5e90*/  R2UR UR18, R14 ;  /* 0x000000000e1272ca */ /* 0x000fe200000e0000 */
[----:B------:R-:W-:Y:S01]  /*5ea0*/  VIADD R4, R4, 0xffffffff ;  /* 0xffffffff04047836 */ /* 0x000fe20000000000 */
[----:B------:R-:W-:Y:S01]  /*5eb0*/  R2UR UR40, R12 ;  /* 0x000000000c2872ca */ /* 0x000fe200000e0000 */
[----:B------:R-:W-:Y:S01]  /*5ec0*/  UIADD3 UR14, UP1, UR4, 0x1f0, URZ ;  /* 0x000001f0040e7890 */ /* 0x000fe2000ff3e03f */
[----:B------:R-:W-:Y:S01]  /*5ed0*/  R2UR UR35, R19 ;  /* 0x00000000132372ca */ /* 0x000fe200000e0000 */
[----:B------:R-:W-:Y:S01]  /*5ee0*/  UIADD3 UR58, UR10, 0x20, URZ ;  /* 0x000000200a3a7890 */ /* 0x000fe2000fffe03f */
[----:B------:R-:W-:Y:S01]  /*5ef0*/  ISETP.GT.AND P1, PT, R4, 0x1, PT ;  /* 0x000000010400780c */ /* 0x000fe20003f24270 */
[----:B------:R-:W-:Y:S01]  /*5f00*/  UIADD3 UR50, UR10, 0x40, URZ ;  /* 0x000000400a327890 */ /* 0x000fe2000fffe03f */
[----:B------:R-:W-:Y:S01]  /*5f10*/  VIADD R6, R6, 0x1 ;  /* 0x0000000106067836 */ /* 0x000fe20000000000 */
[----:B------:R-:W-:Y:S01]  /*5f20*/  UIADD3 UR42, UR10, 0x60, URZ ;  /* 0x000000600a2a7890 */ /* 0x000fe2000fffe03f */
[----:B------:R-:W-:Y:S01]  /*5f30*/  VIADD R20, R20, 0x80 ;  /* 0x0000008014147836 */ /* 0x000fe20000000000 */
[----:B------:R-:W-:Y:S01]  /*5f40*/  UMOV UR6, 0x0 ;  /* 0x0000000000067882 */ /* 0x000fe20000000000 */
[----:B------:R-:W-:Y:S01]  /*5f50*/  UMOV UR7, 0x10000000 ;  /* 0x1000000000077882 */ /* 0x000fe20000000000 */
[----:B------:R-:W-:Y:S01]  /*5f60*/  UIADD3.X UR15, URZ, UR5, URZ, UP1, !UPT ;  /* 0x000000053f0f7290 */ /* 0x000fe20008ffe43f */
[----:B------:R-:W-:Y:S01]  /*5f70*/  ISETP.NE.AND P0, PT, R6, 0x3, PT ;  /* 0x000000030600780c */ /* 0x000fe20003f05270 */
[----:B------:R-:W-:-:S02]  /*5f80*/  UIADD3 UR8, UR40, 0x100, URZ ;  /* 0x0000010028087890 */ /* 0x000fc4000fffe03f */
[----:B------:R-:W-:Y:S01]  /*5f90*/  UIADD3 UR56, UR40, 0x4100, URZ ;  /* 0x0000410028387890 */ /* 0x000fe2000fffe03f */
[----:B------:R-:W-:Y:S01]  /*5fa0*/  SEL R12, RZ, 0x1, P0 ;  /* 0x00000001ff0c7807 */ /* 0x000fe20000000000 */
[----:B------:R-:W-:Y:S01]  /*5fb0*/  UIADD3 UR48, UR40, 0x8100, URZ ;  /* 0x0000810028307890 */ /* 0x000fe2000fffe03f */
[----:B------:R-:W-:Y:S01]  /*5fc0*/  SEL R6, R6, RZ, P0 ;  /* 0x000000ff06067207 */ /* 0x000fe20000000000 */
[----:B------:R-:W-:Y:S01]  /*5fd0*/  UIADD3 UR40, UR40, 0xc100, URZ ;  /* 0x0000c10028287890 */ /* 0x000fe2000fffe03f */
[----:B------:R-:W-:Y:S01]  /*5fe0*/  LOP3.LUT R5, R5, R12, RZ, 0x3c, !PT ;  /* 0x0000000c05057212 */ /* 0x000fe200078e3cff */
[----:B------:R-:W-:Y:S01]  /*5ff0*/  UIADD3 UR32, UR18, 0x30100, URZ ;  /* 0x0003010012207890 */ /* 0x000fe2000fffe03f */
[----:B------:R0:W-:Y:S01]  /*6000*/  UTMALDG.3D.MULTICAST [UR8], [UR54], UR47, desc[UR6] ;  /* 0x00000608360073b4 */ /* 0x0001e2000801182f */
[----:B------:R-:W-:Y:S02]  /*6010*/  UPRMT UR45, URZ, 0x5410, UR30 ;  /* 0x000054103f2d7896 */ /* 0x000fe4000800001e */
[----:B------:R-:W-:-:S02]  /*6020*/  UIADD3 UR24, UR18, 0x32100, URZ ;  /* 0x0003210012187890 */ /* 0x000fc4000fffe03f */
[----:B------:R-:W-:Y:S01]  /*6030*/  UIADD3 UR16, UR18, 0x34100, URZ ;  /* 0x0003410012107890 */ /* 0x000fe2000fffe03f */
[----:B------:R-:W-:Y:S01]  /*6040*/  UMOV UR57, UR9 ;  /* 0x0000000900397c82 */ /* 0x000fe20008000000 */
        /* <DEDUP_REMOVED lines=8> */
[----:B------:R1:W-:Y:S01]  /*60d0*/  UTMALDG.3D.MULTICAST [UR56], [UR54], UR47, desc[UR6] ;  /* 0x00000638360073b4 */ /* 0x0003e2000801182f */
        /* <DEDUP_REMOVED lines=9> */
[----:B0-----:R-:W-:Y:S01]  /*6170*/  UIADD3 UR8, UR18, 0x36100, URZ ;  /* 0x0003610012087890 */ /* 0x001fe2000fffe03f */
[----:B------:R-:W-:Y:S01]  /*6180*/  UMOV UR19, UR35 ;  /* 0x0000002300137c82 */ /* 0x000fe20008000000 */
[----:B------:R-:W-:Y:S01]  /*6190*/  UMOV UR20, UR12 ;  /* 0x0000000c00147c82 */ /* 0x000fe20008000000 */
[----:B------:R-:W-:Y:S01]  /*61a0*/  UMOV UR18, UR50 ;  /* 0x0000003200127c82 */ /* 0x000fe20008000000 */
[----:B------:R-:W-:Y:S01]  /*61b0*/  UMOV UR11, UR35 ;  /* 0x00000023000b7c82 */ /* 0x000fe20008000000 */
[----:B------:R1:W-:Y:S01]  /*61c0*/  UTMALDG.3D.MULTICAST [UR40], [UR54], UR47, desc[UR6] ;  /* 0x00000628360073b4 */ /* 0x0003e2000801182f */
[----:B------:R-:W-:Y:S01]  /*61d0*/  UMOV UR10, UR42 ;  /* 0x0000002a000a7c82 */ /* 0x000fe20008000000 */
[----:B------:R1:W-:Y:S01]  /*61e0*/  UTMALDG.3D.MULTICAST [UR32], [UR14], UR45, desc[UR6] ;  /* 0x000006200e0073b4 */ /* 0x0003e2000801182d */
[----:B------:R1:W-:Y:S01]  /*61f0*/  UTMALDG.3D.MULTICAST [UR24], [UR14], UR45, desc[UR6] ;  /* 0x000006180e0073b4 */ /* 0x0003e2000801182d */
[----:B------:R1:W-:Y:S01]  /*6200*/  UTMALDG.3D.MULTICAST [UR16], [UR14], UR45, desc[UR6] ;  /* 0x000006100e0073b4 */ /* 0x0003e2000801182d */
[----:B------:R1:W-:Y:S02]  /*6210*/  UTMALDG.3D.MULTICAST [UR8], [UR14], UR45, desc[UR6] ;  /* 0x000006080e0073b4 */ /* 0x0003e4000801182d */
[----:B-1----:R-:W-:Y:S05]  /*6220*/  @P1 BRA `(.L_x_108) ;  /* 0xfffffff800b01947 */ /* 0x002fea000383ffff */
.L_x_105:
[----:B------:R-:W-:Y:S05]  /*6230*/  BSYNC B1 ;  /* 0x0000000000017941 */ /* 0x000fea0003800000 */
.L_x_104:
[----:B------:R-:W-:Y:S01]  /*6240*/  LOP3.LUT P1, RZ, R11, 0xff, RZ, 0xc0, !PT ;  /* 0x000000ff0bff7812 */ /* 0x000fe2000782c0ff */
[C---:B------:R-:W-:Y:S01]  /*6250*/  IMAD.IADD R13, R8.reuse, 0x1, R13 ;  /* 0x00000001080d7824 */ /* 0x040fe200078e020d */
[----:B------:R-:W-:Y:S01]  /*6260*/  ULDC.64 UR6, c[0x0][0x650] ;  /* 0x0001940000067ab9 */ /* 0x000fe20000000a00 */
[C---:B------:R-:W-:Y:S01]  /*6270*/  ISETP.GE.U32.AND P2, PT, R8.reuse, 0x3, PT ;  /* 0x000000030800780c */ /* 0x040fe20003f46070 */
[----:B------:R-:W-:Y:S01]  /*6280*/  BSSY B1, `(.L_x_109) ;  /* 0x000006b000017945 */ /* 0x000fe20003800000 */
[----:B------:R-:W-:Y:S01]  /*6290*/  IMAD.MOV.U32 R12, RZ, RZ, -0x1 ;  /* 0xffffffffff0c7424 */ /* 0x000fe200078e00ff */
[----:B------:R-:W-:Y:S01]  /*62a0*/  ISETP.GT.U32.AND P0, PT, R13, 0x2, PT ;  /* 0x000000020d00780c */ /* 0x000fe20003f04070 */
[----:B------:R-:W-:Y:S01]  /*62b0*/  IMAD.MOV.U32 R19, RZ, RZ, -0x1 ;  /* 0xffffffffff137424 */ /* 0x000fe200078e00ff */
[----:B------:R-:W-:Y:S01]  /*62c0*/  PRMT R11, RZ, 0x7610, R11 ;  /* 0x00007610ff0b7816 */ /* 0x000fe2000000000b */
[----:B------:R-:W-:Y:S01]  /*62d0*/  IMAD.MOV.U32 R7, RZ, RZ, -0x1 ;  /* 0xffffffffff077424 */ /* 0x000fe200078e00ff */
[----:B------:R-:W-:-:S03]  /*62e0*/  ISETP.LT.U32.AND P0, PT, R8, 0x3, P0 ;  /* 0x000000030800780c */ /* 0x000fc60000701070 */
[----:B------:R-:W0:Y:S01]  /*62f0*/  @P1 S2R R5, SR_CgaCtaId ;  /* 0x0000000000051919 */ /* 0x000e220000008800 */
[----:B------:R-:W-:-:S04]  /*6300*/  @P1 MOV R4, 0x400 ;  /* 0x0000040000041802 */ /* 0x000fc80000000f00 */
[----:B0-----:R-:W-:Y:S01]  /*6310*/  @P1 LEA R6, R5, R4, 0x18 ;  /* 0x0000000405061211 */ /* 0x001fe200078ec0ff */
[----:B------:R-:W-:Y:S01]  /*6320*/  IMAD.WIDE.U32 R4, R13, -0x55555555, RZ ;  /* 0xaaaaaaab0d047825 */ /* 0x000fe200078e00ff */
[----:B------:R-:W-:Y:S02]  /*6330*/  SEL R4, RZ, 0x1, !P0 ;  /* 0x00000001ff047807 */ /* 0x000fe40004000000 */
[----:B------:R0:W-:Y:S01]  /*6340*/  @P1 SYNCS.ARRIVE.TRANS64.A1T0 RZ, [R6+URZ+0x48], RZ ;  /* 0x000048ff06ff19a7 */ /* 0x0001e2000810003f */
[----:B------:R-:W-:Y:S02]  /*6350*/  IADD3 R16, P1, R16, UR38, RZ ;  /* 0x0000002610107c10 */ /* 0x000fe4000ff3e0ff */
[----:B------:R-:W-:Y:S02]  /*6360*/  LOP3.LUT R3, R3, R4, RZ, 0x3c, !PT ;  /* 0x0000000403037212 */ /* 0x000fe400078e3cff */
[----:B------:R-:W-:Y:S02]  /*6370*/  IADD3.X R17, R17, UR37, RZ, P1, !PT ;  /* 0x0000002511117c10 */ /* 0x000fe40008ffe4ff */
[----:B------:R-:W-:-:S02]  /*6380*/  ISETP.GE.U32.AND P0, PT, R16, UR6, PT ;  /* 0x0000000610007c0c */ /* 0x000fc4000bf06070 */
[----:B0-----:R-:W-:Y:S02]  /*6390*/  SHF.R.U32.HI R6, RZ, 0x1, R5 ;  /* 0x00000001ff067819 */ /* 0x001fe40000011605 */
[----:B------:R-:W-:Y:S02]  /*63a0*/  ISETP.GE.U32.AND.EX P0, PT, R17, UR7, PT, P0 ;  /* 0x0000000711007c0c */ /* 0x000fe4000bf06100 */
[----:B------:R-:W-:Y:S01]  /*63b0*/  @P2 LOP3.LUT R3, R3, 0x1, R6, 0x78, !PT ;  /* 0x0000000103032812 */ /* 0x000fe200078e7806 */
[----:B------:R-:W-:Y:S01]  /*63c0*/  IMAD R13, R6, -0x3, R13 ;  /* 0xfffffffd060d7824 */ /* 0x000fe200078e020d */
[----:B------:R-:W-:-:S09]  /*63d0*/  PRMT R4, RZ, 0x7610, R4 ;  /* 0x00007610ff047816 */ /* 0x000fd20000000004 */
[----:B------:R-:W-:Y:S05]  /*63e0*/  @P0 BRA `(.L_x_110) ;  /* 0x0000000400500947 */ /* 0x000fea0003800000 */
[----:B------:R-:W0:Y:S01]  /*63f0*/  S2R R15, SR_CTAID.X ;  /* 0x00000000000f7919 */ /* 0x000e220000002500 */
[----:B------:R-:W-:Y:S01]  /*6400*/  ULDC.64 UR6, c[0x0][0x628] ;  /* 0x00018a0000067ab9 */ /* 0x000fe20000000a00 */
[----:B------:R-:W1:Y:S01]  /*6410*/  LDC R20, c[0x0][0x144] ;  /* 0x00005100ff147b82 */ /* 0x000e620000000800 */
[----:B------:R-:W-:Y:S01]  /*6420*/  ISETP.NE.U32.AND P0, PT, RZ, UR6, PT ;  /* 0x00000006ff007c0c */ /* 0x000fe2000bf05070 */
[----:B------:R-:W2:Y:S01]  /*6430*/  S2R R12, SR_CTAID.Y ;  /* 0x00000000000c7919 */ /* 0x000ea20000002600 */
[----:B------:R-:W-:Y:S01]  /*6440*/  ULDC UR8, c[0x0][0x150] ;  /* 0x0000540000087ab9 */ /* 0x000fe20000000800 */
[----:B------:R-:W-:Y:S01]  /*6450*/  ULDC UR9, c[0x0][0x630] ;  /* 0x00018c0000097ab9 */ /* 0x000fe20000000800 */
[----:B------:R-:W-:Y:S01]  /*6460*/  ISETP.NE.AND.EX P0, PT, RZ, UR7, PT, P0 ;  /* 0x00000007ff007c0c */ /* 0x000fe2000bf05300 */
[----:B------:R-:W-:Y:S01]  /*6470*/  IMAD.MOV.U32 R4, RZ, RZ, R16 ;  /* 0x000000ffff047224 */ /* 0x000fe200078e0010 */
[----:B0-----:R-:W-:-:S05]  /*6480*/  I2FP.F32.U32 R5, R15 ;  /* 0x0000000f00057245 */ /* 0x001fca0000201000 */
[----:B------:R-:W-:Y:S01]  /*6490*/  FMUL R21, R5, UR8 ;  /* 0x0000000805157c20 */ /* 0x000fe20008400000 */
[----:B------:R-:W-:-:S05]  /*64a0*/  IMAD.MOV.U32 R5, RZ, RZ, R17 ;  /* 0x000000ffff057224 */ /* 0x000fca00078e0011 */
[----:B--2---:R-:W-:Y:S05]  /*64b0*/  @!P0 BRA `(.L_x_111) ;  /* 0x0000000000288947 */ /* 0x004fea0003800000 */
[----:B------:R-:W-:Y:S02]  /*64c0*/  ULDC UR8, c[0x0][0x634] ;  /* 0x00018d0000087ab9 */ /* 0x000fe40000000800 */
[----:B------:R-:W-:-:S05]  /*64d0*/  IADD3 R5, P0, R16, UR8, RZ ;  /* 0x0000000810057c10 */ /* 0x000fca000ff1e0ff */
[----:B------:R-:W-:-:S04]  /*64e0*/  IMAD.X R19, RZ, RZ, R17, P0 ;  /* 0x000000ffff137224 */ /* 0x000fc800000e0611 */
[----:B------:R-:W-:-:S04]  /*64f0*/  IMAD.WIDE.U32 R6, R19, UR6, RZ ;  /* 0x0000000613067c25 */ /* 0x000fc8000f8e00ff */
[----:B------:R-:W-:-:S04]  /*6500*/  IMAD.WIDE.U32 R6, P0, R5, UR7, R6 ;  /* 0x0000000705067c25 */ /* 0x000fc8000f800006 */
[----:B------:R-:W-:-:S04]  /*6510*/  IMAD.WIDE.U32 R4, R5, UR6, RZ ;  /* 0x0000000605047c25 */ /* 0x000fc8000f8e00ff */
[----:B------:R-:W-:Y:S01]  /*6520*/  IMAD.MOV.U32 R4, RZ, RZ, R7 ;  /* 0x000000ffff047224 */ /* 0x000fe200078e0007 */
[----:B------:R-:W-:Y:S01]  /*6530*/  IADD3 RZ, P1, R5, R6, RZ ;  /* 0x0000000605ff7210 */ /* 0x000fe20007f3e0ff */
[----:B------:R-:W-:-:S04]  /*6540*/  IMAD.X R5, RZ, RZ, RZ, P0 ;  /* 0x000000ffff057224 */ /* 0x000fc800000e06ff */
[----:B------:R-:W-:-:S08]  /*6550*/  IMAD.WIDE.U32.X R4, R19, UR7, R4, P1 ;  /* 0x0000000713047c25 */ /* 0x000fd000088e0404 */
.L_x_111:
[--C-:B------:R-:W-:Y:S01]  /*6560*/  SHF.R.U64 R14, R4, UR9, R5.reuse ;  /* 0x00000009040e7c19 */ /* 0x100fe20008001205 */
[----:B------:R-:W0:Y:S01]  /*6570*/  F2I.U32.TRUNC.NTZ R21, R21 ;  /* 0x0000001500157305 */ /* 0x000e22000020f000 */
[----:B------:R-:W-:Y:S01]  /*6580*/  SHF.R.U32.HI R4, RZ, UR9, R5 ;  /* 0x00000009ff047c19 */ /* 0x000fe20008011605 */
[----:B------:R-:W-:Y:S01]  /*6590*/  ULDC.64 UR6, c[0x0][0x620] ;  /* 0x0001880000067ab9 */ /* 0x000fe20000000a00 */
[----:B------:R-:W-:Y:S01]  /*65a0*/  IADD3 R7, P0, RZ, -R14, RZ ;  /* 0x8000000eff077210 */ /* 0x000fe20007f1e0ff */
[----:B------:R-:W-:-:S04]  /*65b0*/  ULDC.64 UR8, c[0x0][0x640] ;  /* 0x0001900000087ab9 */ /* 0x000fc80000000a00 */
[----:B------:R-:W-:Y:S01]  /*65c0*/  IMAD.X R4, RZ, RZ, ~R4, P0 ;  /* 0x000000ffff047224 */ /* 0x000fe200000e0e04 */
[----:B------:R-:W-:-:S03]  /*65d0*/  ISETP.NE.U32.AND P0, PT, RZ, UR8, PT ;  /* 0x00000008ff007c0c */ /* 0x000fc6000bf05070 */
[----:B------:R-:W-:Y:S01]  /*65e0*/  IMAD R6, R4, UR6, RZ ;  /* 0x0000000604067c24 */ /* 0x000fe2000f8e02ff */
[----:B------:R-:W-:Y:S01]  /*65f0*/  ISETP.NE.AND.EX P0, PT, RZ, UR9, PT, P0 ;  /* 0x00000009ff007c0c */ /* 0x000fe2000bf05300 */
[----:B------:R-:W-:Y:S01]  /*6600*/  IMAD.WIDE.U32 R4, R7, UR6, R16 ;  /* 0x0000000607047c25 */ /* 0x000fe2000f8e0010 */
[----:B------:R-:W-:-:S03]  /*6610*/  ULDC UR6, c[0x0][0x618] ;  /* 0x0001860000067ab9 */ /* 0x000fc60000000800 */
[----:B------:R-:W-:Y:S01]  /*6620*/  IMAD R7, R7, UR7, R6 ;  /* 0x0000000707077c24 */ /* 0x000fe2000f8e0206 */
[----:B------:R-:W-:Y:S01]  /*6630*/  ULDC UR7, c[0x0][0x154] ;  /* 0x0000550000077ab9 */ /* 0x000fe20000000800 */
[----:B0-----:R-:W-:Y:S02]  /*6640*/  IMAD.MOV R6, RZ, RZ, -R21 ;  /* 0x000000ffff067224 */ /* 0x001fe400078e0a15 */
[----:B------:R-:W0:Y:S01]  /*6650*/  LDC R21, c[0x0][0x148] ;  /* 0x00005200ff157b82 */ /* 0x000e220000000800 */
[----:B------:R-:W-:Y:S02]  /*6660*/  IMAD.IADD R5, R5, 0x1, R7 ;  /* 0x0000000105057824 */ /* 0x000fe400078e0207 */
[----:B-1----:R-:W-:Y:S01]  /*6670*/  IMAD R15, R20, R6, R15 ;  /* 0x00000006140f7224 */ /* 0x002fe200078e020f */
[----:B------:R-:W-:Y:S02]  /*6680*/  I2FP.F32.U32 R6, R12 ;  /* 0x0000000c00067245 */ /* 0x000fe40000201000 */
[----:B------:R-:W-:-:S02]  /*6690*/  SHF.R.U64 R19, R4, UR6, R5 ;  /* 0x0000000604137c19 */ /* 0x000fc40008001205 */
[----:B------:R-:W-:Y:S01]  /*66a0*/  SHF.R.U32.HI R4, RZ, UR6, R5 ;  /* 0x00000006ff047c19 */ /* 0x000fe20008011605 */
[----:B------:R-:W-:Y:S01]  /*66b0*/  FMUL R6, R6, UR7 ;  /* 0x0000000706067c20 */ /* 0x000fe20008400000 */
[----:B------:R-:W-:Y:S02]  /*66c0*/  ULDC UR6, c[0x0][0x608] ;  /* 0x0001820000067ab9 */ /* 0x000fe40000000800 */
[--C-:B------:R-:W-:Y:S01]  /*66d0*/  SHF.R.U64 R22, R19, UR6, R4.reuse ;  /* 0x0000000613167c19 */ /* 0x100fe20008001204 */
[----:B------:R1:W2:Y:S01]  /*66e0*/  F2I.U32.TRUNC.NTZ R24, R6 ;  /* 0x0000000600187305 */ /* 0x0002a2000020f000 */
[----:B------:R-:W-:Y:S01]  /*66f0*/  SHF.R.U32.HI R5, RZ, UR6, R4 ;  /* 0x00000006ff057c19 */ /* 0x000fe20008011604 */
[----:B------:R-:W-:-:S03]  /*6700*/  ULDC UR6, c[0x0][0x658] ;  /* 0x0001960000067ab9 */ /* 0x000fc60000000800 */
[--C-:B------:R-:W-:Y:S02]  /*6710*/  SHF.R.U64 R20, R22, UR6, R5.reuse ;  /* 0x0000000616147c19 */ /* 0x100fe40008001205 */
[----:B------:R-:W-:-:S03]  /*6720*/  SHF.R.U32.HI R23, RZ, UR6, R5 ;  /* 0x00000006ff177c19 */ /* 0x000fc60008011605 */
[----:B------:R-:W-:Y:S02]  /*6730*/  IMAD.MOV.U32 R4, RZ, RZ, R20 ;  /* 0x000000ffff047224 */ /* 0x000fe400078e0014 */
[----:B------:R-:W-:Y:S01]  /*6740*/  IMAD.MOV.U32 R5, RZ, RZ, R23 ;  /* 0x000000ffff057224 */ /* 0x000fe200078e0017 */
[----:B-1----:R-:W-:Y:S06]  /*6750*/  @!P0 BRA `(.L_x_112) ;  /* 0x0000000000288947 */ /* 0x002fec0003800000 */
        /* <DEDUP_REMOVED lines=10> */
.L_x_112:
[----:B------:R-:W-:Y:S01]  /*6800*/  ISETP.NE.AND P0, PT, R2, 0x1, PT ;  /* 0x000000010200780c */ /* 0x000fe20003f05270 */
[----:B------:R-:W-:Y:S01]  /*6810*/  ULDC UR6, c[0x0][0x648] ;  /* 0x0001920000067ab9 */ /* 0x000fe20000000800 */
[----:B------:R-:W-:Y:S01]  /*6820*/  LOP3.LUT R22, R22, UR29, RZ, 0xc0, !PT ;  /* 0x0000001d16167c12 */ /* 0x000fe2000f8ec0ff */
[----:B--2---:R-:W-:Y:S01]  /*6830*/  IMAD.MOV R24, RZ, RZ, -R24 ;  /* 0x000000ffff187224 */ /* 0x004fe200078e0a18 */
[----:B------:R-:W-:Y:S01]  /*6840*/  SHF.R.U64 R5, R4, UR6, R5 ;  /* 0x0000000604057c19 */ /* 0x000fe20008001205 */
[----:B------:R-:W-:Y:S01]  /*6850*/  ULDC UR6, c[0x0][0x638] ;  /* 0x00018e0000067ab9 */ /* 0x000fe20000000800 */
[----:B------:R-:W-:Y:S01]  /*6860*/  LOP3.LUT R19, R19, UR13, RZ, 0xc0, !PT ;  /* 0x0000000d13137c12 */ /* 0x000fe2000f8ec0ff */
[----:B------:R-:W-:Y:S01]  /*6870*/  ULDC UR7, c[0x0][0x610] ;  /* 0x0001840000077ab9 */ /* 0x000fe20000000800 */
[----:B------:R-:W-:Y:S02]  /*6880*/  IMAD.MOV.U32 R4, RZ, RZ, 0x1 ;  /* 0x00000001ff047424 */ /* 0x000fe400078e00ff */
[----:B------:R-:W-:-:S02]  /*6890*/  IMAD.MOV R7, RZ, RZ, -R5 ;  /* 0x000000ffff077224 */ /* 0x000fc400078e0a05 */
[----:B------:R-:W-:Y:S02]  /*68a0*/  IMAD R22, R5, UR21, R22 ;  /* 0x0000001505167c24 */ /* 0x000fe4000f8e0216 */
[----:B0-----:R-:W-:Y:S02]  /*68b0*/  @P0 IMAD R15, R21, R24, R12 ;  /* 0x00000018150f0224 */ /* 0x001fe400078e020c */
[----:B------:R-:W-:Y:S01]  /*68c0*/  IMAD R20, R7, UR6, R20 ;  /* 0x0000000607147c24 */ /* 0x000fe2000f8e0214 */
[----:B------:R-:W-:Y:S01]  /*68d0*/  ULDC UR6, c[0x0][0x600] ;  /* 0x0001800000067ab9 */ /* 0x000fe20000000800 */
[----:B------:R-:W-:Y:S02]  /*68e0*/  IMAD R15, R22, UR7, R15 ;  /* 0x00000007160f7c24 */ /* 0x000fe4000f8e020f */
[----:B------:R-:W-:Y:S02]  /*68f0*/  IMAD R20, R20, UR6, R19 ;  /* 0x0000000614147c24 */ /* 0x000fe4000f8e0213 */
[----:B------:R-:W-:-:S03]  /*6900*/  IMAD.MOV.U32 R7, RZ, RZ, R14 ;  /* 0x000000ffff077224 */ /* 0x000fc600078e000e */
[----:B------:R-:W-:Y:S02]  /*6910*/  SEL R19, R20, R15, !P0 ;  /* 0x0000000f14137207 */ /* 0x000fe40004000000 */
[----:B------:R-:W-:-:S07]  /*6920*/  SEL R12, R15, R20, !P0 ;  /* 0x000000140f0c7207 */ /* 0x000fce0004000000 */
.L_x_110:
[----:B------:R-:W-:Y:S05]  /*6930*/  BSYNC B1 ;  /* 0x0000000000017941 */ /* 0x000fea0003800000 */
.L_x_109:
[----:B------:R-:W-:-:S13]  /*6940*/  LOP3.LUT P0, RZ, R4, 0xff, RZ, 0xc0, !PT ;  /* 0x000000ff04ff7812 */ /* 0x000fda000780c0ff */
[----:B------:R-:W-:Y:S05]  /*6950*/  @P0 BRA `(.L_x_113) ;  /* 0xfffffff000ac0947 */ /* 0x000fea000383ffff */
[----:B------:R-:W-:Y:S05]  /*6960*/  BSYNC B0 ;  /* 0x0000000000007941 */ /* 0x000fea0003800000 */
.L_x_102:
[----:B------:R-:W-:-:S03]  /*6970*/  UMOV UR6, 0xffffffff ;  /* 0xffffffff00067882 */ /* 0x000fc60000000000 */
[----:B------:R-:W-:Y:S05]  /*6980*/  BRA.DIV UR6, `(.L_x_114) ;  /* 0x0000000206f07947 */ /* 0x000fea000b800000 */
[----:B------:R-:W-:-:S13]  /*6990*/  ELECT P6, URZ, PT ;  /* 0x00000000003f782f */ /* 0x000fda00038c0000 */
.L_x_127:
[----:B------:R-:W-:Y:S04]  /*69a0*/  BSSY B0, `(.L_x_115) ;  /* 0x0000022000007945 */ /* 0x000fe80003800000 */
[----:B------:R-:W-:Y:S05]  /*69b0*/  @!P6 BRA `(.L_x_116) ;  /* 0x000000000080e947 */ /* 0x000fea0003800000 */
[----:B------:R-:W-:-:S04]  /*69c0*/  LOP3.LUT R18, R18, 0x2, RZ, 0xfc, !PT ;  /* 0x0000000212127812 */ /* 0x000fc800078efcff */
[----:B------:R-:W-:-:S13]  /*69d0*/  ISETP.NE.AND P0, PT, R18, 0x3, PT ;  /* 0x000000031200780c */ /* 0x000fda0003f05270 */
[----:B------:R-:W-:Y:S05]  /*69e0*/  @!P0 BRA `(.L_x_117) ;  /* 0x0000000000048947 */ /* 0x000fea0003800000 */
[----:B------:R-:W-:Y:S01]  /*69f0*/  BPT.TRAP 0x1 ;  /* 0x000000040000795c */ /* 0x000fe20000300000 */
.L_x_117:
[----:B------:R-:W0:Y:S01]  /*6a00*/  S2R R5, SR_CgaCtaId ;  /* 0x0000000000057919 */ /* 0x000e220000008800 */
[----:B------:R-:W-:Y:S02]  /*6a10*/  MOV R0, 0x400 ;  /* 0x0000040000007802 */ /* 0x000fe40000000f00 */
[----:B------:R-:W-:Y:S02]  /*6a20*/  SHF.L.U32 R4, R3, 0x1f, RZ ;  /* 0x0000001f03047819 */ /* 0x000fe400000006ff */
[----:B0-----:R-:W-:-:S05]  /*6a30*/  LEA R0, R5, R0, 0x18 ;  /* 0x0000000005007211 */ /* 0x001fca00078ec0ff */
[----:B------:R-:W-:-:S04]  /*6a40*/  VIADD R0, R0, 0x18 ;  /* 0x0000001800007836 */ /* 0x000fc80000000000 */
[C---:B------:R-:W-:Y:S02]  /*6a50*/  IMAD R7, R13.reuse, 0x8, R0 ;  /* 0x000000080d077824 */ /* 0x040fe400078e0200 */
[----:B------:R-:W-:Y:S02]  /*6a60*/  VIADD R13, R13, 0x1 ;  /* 0x000000010d0d7836 */ /* 0x000fe40000000000 */
[----:B------:R-:W0:Y:S03]  /*6a70*/  SYNCS.PHASECHK.TRANS64.TRYWAIT P0, [R7+URZ], R4 ;  /* 0x00000004070075a7 */ /* 0x000e26000800017f */
[----:B------:R-:W-:-:S04]  /*6a80*/  ISETP.NE.AND P1, PT, R13, 0x3, PT ;  /* 0x000000030d00780c */ /* 0x000fc80003f25270 */
[----:B------:R-:W-:Y:S02]  /*6a90*/  SEL R2, RZ, 0x1, P1 ;  /* 0x00000001ff027807 */ /* 0x000fe40000800000 */
[----:B------:R-:W-:Y:S02]  /*6aa0*/  SEL R13, R13, RZ, P1 ;  /* 0x000000ff0d0d7207 */ /* 0x000fe40000800000 */
[----:B------:R-:W-:-:S03]  /*6ab0*/  LOP3.LUT R9, R3, R2, RZ, 0x3c, !PT ;  /* 0x0000000203097212 */ /* 0x000fc600078e3cff */
[----:B------:R-:W-:Y:S01]  /*6ac0*/  IMAD R6, R13, 0x8, R0 ;  /* 0x000000080d067824 */ /* 0x000fe200078e0200 */
[----:B------:R-:W-:Y:S01]  /*6ad0*/  SHF.L.U32 R5, R9, 0x1f, RZ ;  /* 0x0000001f09057819 */ /* 0x000fe200000006ff */
[----:B0-----:R-:W-:Y:S06]  /*6ae0*/  @!P0 BRA `(.L_x_118) ;  /* 0x0000000000b88947 */ /* 0x001fec0003800000 */
.L_x_128:
[----:B------:R-:W1:Y:S01]  /*6af0*/  SYNCS.PHASECHK.TRANS64.TRYWAIT P0, [R6+URZ], R5 ;  /* 0x00000005060075a7 */ /* 0x000e62000800017f */
[----:B------:R-:W-:-:S05]  /*6b00*/  VIADD R2, R13, 0x1 ;  /* 0x000000010d027836 */ /* 0x000fca0000000000 */
[----:B------:R-:W-:-:S04]  /*6b10*/  ISETP.NE.AND P1, PT, R2, 0x3, PT ;  /* 0x000000030200780c */ /* 0x000fc80003f25270 */
[----:B0-----:R-:W-:Y:S02]  /*6b20*/  SEL R4, RZ, 0x1, P1 ;  /* 0x00000001ff047807 */ /* 0x001fe40000800000 */
[----:B------:R-:W-:Y:S02]  /*6b30*/  SEL R3, R2, RZ, P1 ;  /* 0x000000ff02037207 */ /* 0x000fe40000800000 */
[----:B------:R-:W-:Y:S01]  /*6b40*/  LOP3.LUT R4, R9, R4, RZ, 0x3c, !PT ;  /* 0x0000000409047212 */ /* 0x000fe200078e3cff */
[----:B-1----:R-:W-:Y:S06]  /*6b50*/  @!P0 BRA `(.L_x_119) ;  /* 0x0000000000b08947 */ /* 0x002fec0003800000 */
.L_x_129:
[----:B------:R-:W-:Y:S01]  /*6b60*/  IMAD R3, R3, 0x8, R0 ;  /* 0x0000000803037824 */ /* 0x000fe200078e0200 */
[----:B------:R-:W-:-:S07]  /*6b70*/  SHF.L.U32 R0, R4, 0x1f, RZ ;  /* 0x0000001f04007819 */ /* 0x000fce00000006ff */
.L_x_120:
[----:B-1----:R1:W2:Y:S02]  /*6b80*/  SYNCS.PHASECHK.TRANS64.TRYWAIT P0, [R3+URZ], R0 ;  /* 0x00000000030075a7 */ /* 0x0022a4000800017f */
[----:B--2---:R-:W-:Y:S05]  /*6b90*/  @!P0 NANOSLEEP.SYNCS 0x989680 ;  /* 0x009896800000895d */ /* 0x004fea0003900000 */
[----:B------:R-:W2:Y:S02]  /*6ba0*/  @!P0 SYNCS.PHASECHK.TRANS64 P0, [R3+URZ], R0 ;  /* 0x00000000030085a7 */ /* 0x000ea4000800007f */
[----:B--2---:R-:W-:Y:S05]  /*6bb0*/  @!P0 BRA `(.L_x_120) ;  /* 0xfffffffc00f08947 */ /* 0x004fea000383ffff */
.L_x_116:
[----:B------:R-:W-:Y:S05]  /*6bc0*/  BSYNC B0 ;  /* 0x0000000000007941 */ /* 0x000fea0003800000 */
.L_x_115:
[----:B------:R-:W-:Y:S05]  /*6bd0*/  EXIT ;  /* 0x000000000000794d */ /* 0x000fea0003800000 */
.L_x_21:
[----:B-1----:R1:W2:Y:S02]  /*6be0*/  SYNCS.PHASECHK.TRANS64.TRYWAIT P1, [R3+URZ], R0 ;  /* 0x00000000030075a7 */ /* 0x0022a4000802017f */
[----:B--2---:R-:W-:Y:S05]  /*6bf0*/  @!P1 NANOSLEEP.SYNCS 0x989680 ;  /* 0x009896800000995d */ /* 0x004fea0003900000 */
[----:B------:R-:W2:Y:S02]  /*6c00*/  @!P1 SYNCS.PHASECHK.TRANS64 P1, [R3+URZ], R0 ;  /* 0x00000000030095a7 */ /* 0x000ea4000802007f */
[----:B--2---:R-:W-:Y:S05]  /*6c10*/  @!P1 BRA `(.L_x_21) ;  /* 0xfffffffc00f09947 */ /* 0x004fea000383ffff */
[----:B------:R-:W-:Y:S05]  /*6c20*/  BRA `(.L_x_20) ;  /* 0xffffffa800d87947 */ /* 0x000fea000383ffff */
.L_x_26:
[----:B-1----:R1:W2:Y:S02]  /*6c30*/  SYNCS.PHASECHK.TRANS64.TRYWAIT P1, [R5+URZ], R4 ;  /* 0x00000004050075a7 */ /* 0x0022a4000802017f */
[----:B--2---:R-:W-:Y:S05]  /*6c40*/  @!P1 NANOSLEEP.SYNCS 0x989680 ;  /* 0x009896800000995d */ /* 0x004fea0003900000 */
[----:B------:R-:W2:Y:S02]  /*6c50*/  @!P1 SYNCS.PHASECHK.TRANS64 P1, [R5+URZ], R4 ;  /* 0x00000004050095a7 */ /* 0x000ea4000802007f */
[----:B--2---:R-:W-:Y:S05]  /*6c60*/  @!P1 BRA `(.L_x_26) ;  /* 0xfffffffc00f09947 */ /* 0x004fea000383ffff */
[----:B------:R-:W-:Y:S05]  /*6c70*/  BRA `(.L_x_25) ;  /* 0xffffffb400007947 */ /* 0x000fea000383ffff */
.L_x_103:
[----:B------:R-:W-:Y:S01]  /*6c80*/  BSSY B1, `(.L_x_121) ;  /* 0x0000006000017945 */ /* 0x000fe20003800000 */
[----:B------:R-:W-:-:S07]  /*6c90*/  IMAD.MOV.U32 R15, RZ, RZ, -0x1 ;  /* 0xffffffffff0f7424 */ /* 0x000fce00078e00ff */
[----:B------:R-:W-:Y:S05]  /*6ca0*/  WARPSYNC.COLLECTIVE R15, `(.L_x_122) ;  /* 0x000000000f0c7348 */ /* 0x000fea0003c00000 */
[----:B------:R-:W-:Y:S02]  /*6cb0*/  ELECT P6, UR62, PT ;  /* 0x00000000003e782f */ /* 0x000fe400038c0000 */
[----:B------:R-:W-:Y:S01]  /*6cc0*/  MOV R14, UR62 ;  /* 0x0000003e000e7c02 */ /* 0x000fe20008000f00 */
[----:B------:R-:W-:Y:S10]  /*6cd0*/  ENDCOLLECTIVE ;  /* 0x000000000000791b */ /* 0x000ff40003800000 */
.L_x_122:
[----:B------:R-:W-:Y:S05]  /*6ce0*/  BSYNC B1 ;  /* 0x0000000000017941 */ /* 0x000fea0003800000 */
.L_x_121:
[----:B------:R-:W-:Y:S05]  /*6cf0*/  BRA `(.L_x_123) ;  /* 0xffffffec00d07947 */ /* 0x000fea000383ffff */
.L_x_106:
[----:B0-----:R0:W1:Y:S02]  /*6d00*/  SYNCS.PHASECHK.TRANS64.TRYWAIT P0, [R21+URZ+0x18], R12 ;  /* 0x0000180c150075a7 */ /* 0x001064000800017f */
[----:B-1----:R-:W-:Y:S05]  /*6d10*/  @!P0 NANOSLEEP.SYNCS 0x989680 ;  /* 0x009896800000895d */ /* 0x002fea0003900000 */
[----:B------:R-:W1:Y:S02]  /*6d20*/  @!P0 SYNCS.PHASECHK.TRANS64 P0, [R21+URZ+0x18], R12 ;  /* 0x0000180c150085a7 */ /* 0x000e64000800007f */
[----:B-1----:R-:W-:Y:S05]  /*6d30*/  @!P0 BRA `(.L_x_106) ;  /* 0xfffffffc00f08947 */ /* 0x002fea000383ffff */
[----:B------:R-:W-:Y:S05]  /*6d40*/  BRA `(.L_x_124) ;  /* 0xfffffff0000c7947 */ /* 0x000fea000383ffff */
.L_x_114:
[----:B------:R-:W-:Y:S01]  /*6d50*/  BSSY B0, `(.L_x_125) ;  /* 0x0000006000007945 */ /* 0x000fe20003800000 */
[----:B------:R-:W-:-:S07]  /*6d60*/  IMAD.MOV.U32 R15, RZ, RZ, -0x1 ;  /* 0xffffffffff0f7424 */ /* 0x000fce00078e00ff */
[----:B------:R-:W-:Y:S05]  /*6d70*/  WARPSYNC.COLLECTIVE R15, `(.L_x_126) ;  /* 0x000000000f0c7348 */ /* 0x000fea0003c00000 */
[----:B------:R-:W-:Y:S02]  /*6d80*/  ELECT P6, UR62, PT ;  /* 0x00000000003e782f */ /* 0x000fe400038c0000 */
[----:B------:R-:W-:Y:S01]  /*6d90*/  MOV R14, UR62 ;  /* 0x0000003e000e7c02 */ /* 0x000fe20008000f00 */
[----:B------:R-:W-:Y:S10]  /*6da0*/  ENDCOLLECTIVE ;  /* 0x000000000000791b */ /* 0x000ff40003800000 */
.L_x_126:
[----:B------:R-:W-:Y:S05]  /*6db0*/  BSYNC B0 ;  /* 0x0000000000007941 */ /* 0x000fea0003800000 */
.L_x_125:
[----:B------:R-:W-:Y:S05]  /*6dc0*/  BRA `(.L_x_127) ;  /* 0xfffffff800f47947 */ /* 0x000fea000383ffff */
.L_x_118:
[----:B0-----:R0:W1:Y:S02]  /*6dd0*/  SYNCS.PHASECHK.TRANS64.TRYWAIT P0, [R7+URZ], R4 ;  /* 0x00000004070075a7 */ /* 0x001064000800017f */
[----:B-1----:R-:W-:Y:S05]  /*6de0*/  @!P0 NANOSLEEP.SYNCS 0x989680 ;  /* 0x009896800000895d */ /* 0x002fea0003900000 */
[----:B------:R-:W1:Y:S02]  /*6df0*/  @!P0 SYNCS.PHASECHK.TRANS64 P0, [R7+URZ], R4 ;  /* 0x00000004070085a7 */ /* 0x000e64000800007f */
[----:B-1----:R-:W-:Y:S05]  /*6e00*/  @!P0 BRA `(.L_x_118) ;  /* 0xfffffffc00f08947 */ /* 0x002fea000383ffff */
[----:B------:R-:W-:Y:S05]  /*6e10*/  BRA `(.L_x_128) ;  /* 0xfffffffc00347947 */ /* 0x000fea000383ffff */
.L_x_119:
[----:B0-----:R0:W1:Y:S02]  /*6e20*/  SYNCS.PHASECHK.TRANS64.TRYWAIT P0, [R6+URZ], R5 ;  /* 0x00000005060075a7 */ /* 0x001064000800017f */
[----:B-1----:R-:W-:Y:S05]  /*6e30*/  @!P0 NANOSLEEP.SYNCS 0x989680 ;  /* 0x009896800000895d */ /* 0x002fea0003900000 */
[----:B------:R-:W1:Y:S02]  /*6e40*/  @!P0 SYNCS.PHASECHK.TRANS64 P0, [R6+URZ], R5 ;  /* 0x00000005060085a7 */ /* 0x000e64000800007f */
[----:B-1----:R-:W-:Y:S05]  /*6e50*/  @!P0 BRA `(.L_x_119) ;  /* 0xfffffffc00f08947 */ /* 0x002fea000383ffff */
[----:B------:R-:W-:Y:S05]  /*6e60*/  BRA `(.L_x_129) ;  /* 0xfffffffc003c7947 */ /* 0x000fea000383ffff */
.L_x_130:
[----:B------:R-:W-:-:S00]  /*6e70*/  BRA `(.L_x_130) ;  /* 0xfffffffc00fc7947 */ /* 0x000fc0000383ffff */
[----:B------:R-:W-:-:S00]  /*6e80*/  NOP ;  /* 0x0000000000007918 */ /* 0x000fc00000000000 */
[----:B------:R-:W-:-:S00]  /*6e90*/  NOP ;  /* 0x0000000000007918 */ /* 0x000fc00000000000 */
[----:B------:R-:W-:-:S00]  /*6ea0*/  NOP ;  /* 0x0000000000007918 */ /* 0x000fc00000000000 */
[----:B------:R-:W-:-:S00]  /*6eb0*/  NOP ;  /* 0x0000000000007918 */ /* 0x000fc00000000000 */
[----:B------:R-:W-:-:S00]  /*6ec0*/  NOP ;  /* 0x0000000000007918 */ /* 0x000fc00000000000 */
[----:B------:R-:W-:-:S00]  /*6ed0*/  NOP ;  /* 0x0000000000007918 */ /* 0x000fc00000000000 */
[----:B------:R-:W-:-:S00]  /*6ee0*/  NOP ;  /* 0x0000000000007918 */ /* 0x000fc00000000000 */
[----:B------:R-:W-:-:S00]  /*6ef0*/  NOP ;  /* 0x0000000000007918 */ /* 0x000fc00000000000 */
.L_x_131:


//--------------------- .nv.global.init           --------------------------
	.section	.nv.global.init,"aw",@progbits
.nv.global.init:
	.type		$str$22,@object
	.size		$str$22,($str$23 - $str$22)
$str$22:
        /*0000*/ 	.byte	0x6b, 0x5f, 0x74, 0x69, 0x6c, 0x65, 0x5f, 0x63, 0x6f, 0x75, 0x6e, 0x74, 0x20, 0x3e, 0x3d, 0x20
        /*0010*/ 	.byte	0x31, 0x00
	.type		$str$23,@object
	.size		$str$23,(__unnamed_1 - $str$23)
$str$23:
        /*0012*/ 	.byte	0x2f, 0x74, 0x6d, 0x70, 0x2f, 0x63, 0x75, 0x74, 0x6c, 0x61, 0x73, 0x73, 0x5f, 0x73, 0x77, 0x65
        /*0022*/ 	.byte	0x65, 0x70, 0x5f, 0x73, 0x72, 0x63, 0x2f, 0x69, 0x6e, 0x63, 0x6c, 0x75, 0x64, 0x65, 0x2f, 0x63
        /*0032*/ 	.byte	0x75, 0x74, 0x6c, 0x61, 0x73, 0x73, 0x2f, 0x67, 0x65, 0x6d, 0x6d, 0x2f, 0x63, 0x6f, 0x6c, 0x6c
        /*0042*/ 	.byte	0x65, 0x63, 0x74, 0x69, 0x76, 0x65, 0x2f, 0x73, 0x6d, 0x39, 0x30, 0x5f, 0x6d, 0x6d, 0x61, 0x5f
        /*0052*/ 	.byte	0x74, 0x6d, 0x61, 0x5f, 0x67, 0x6d, 0x6d, 0x61, 0x5f, 0x73, 0x73, 0x5f, 0x77, 0x61, 0x72, 0x70
        /*0062*/ 	.byte	0x73, 0x70, 0x65, 0x63, 0x69, 0x61, 0x6c, 0x69, 0x7a, 0x65, 0x64, 0x2e, 0x68, 0x70, 0x70, 0x00
	.type		__unnamed_1,@object
	.size		__unnamed_1,(.L_0 - __unnamed_1)
__unnamed_1:
        /*0072*/ 	.byte	0x76, 0x6f, 0x69, 0x64, 0x20, 0x63, 0x75, 0x74, 0x6c, 0x61, 0x73, 0x73, 0x3a, 0x3a, 0x67, 0x65
        /* <DEDUP_REMOVED lines=178> */
        /*0ba2*/ 	.byte	0x00
.L_0:


//--------------------- .nv.shared._ZN7cutlass13device_kernelINS_4gemm6kernel13GemmUniversalIN4cute5tupleIJiiiiEEENS1_10collective13CollectiveMmaINS1_34MainloopSm90TmaGmmaWarpSpecializedILi3ENS5_IJNS4_1CILi2EEESB_NSA_ILi1EEEEEENS1_35KernelTmaWarpSpecializedCooperativeEEENS5_IJNSA_ILi128EEENSA_ILi64EEESG_EEENS_10tfloat32_tENS5_IJlSC_lEEESJ_SK_NS4_8TiledMMAINS4_8MMA_AtomIJNS4_4SM904GMMA29MMA_64x64x8_F32TF32TF32_SS_TNILNSO_7ScaleInE1ELSQ_1EEEEEENS4_6LayoutINS5_IJSB_SC_SC_EEENS5_IJSC_NSA_ILi0EEESV_EEEEENS5_IJNS4_10UnderscoreESY_SY_EEEEENS4_23SM90_TMA_LOAD_MULTICASTENS4_14ComposedLayoutINS4_7SwizzleILi3ELi4ELi3EEENS4_18smem_ptr_flag_bitsILi32EEENST_INS5_IJNSA_ILi8EEENSA_ILi32EEEEEENS5_IJS18_SC_EEEEEEEvNS4_8identityES11_S1C_vS1D_EENS_8epilogue10collective6detail29Sm90TmaWarpSpecializedAdapterINS1G_15DefaultEpilogueISJ_SK_SK_NS1F_6thread17LinearCombinationISJ_Li1EffLNS1K_9ScaleType4KindE0ELNS_15FloatRoundStyleE2ESJ_EENS1_15EpilogueDefaultEEEEEvvEEEEvNT_6ParamsE --------------------------
	.section	.nv.shared._ZN7cutlass13device_kernelINS_4gemm6kernel13GemmUniversalIN4cute5tupleIJiiiiEEENS1_10collective13CollectiveMmaINS1_34MainloopSm90TmaGmmaWarpSpecializedILi3ENS5_IJNS4_1CILi2EEESB_NSA_ILi1EEEEEENS1_35KernelTmaWarpSpecializedCooperativeEEENS5_IJNSA_ILi128EEENSA_ILi64EEESG_EEENS_10tfloat32_tENS5_IJlSC_lEEESJ_SK_NS4_8TiledMMAINS4_8MMA_AtomIJNS4_4SM904GMMA29MMA_64x64x8_F32TF32TF32_SS_TNILNSO_7ScaleInE1ELSQ_1EEEEEENS4_6LayoutINS5_IJSB_SC_SC_EEENS5_IJSC_NSA_ILi0EEESV_EEEEENS5_IJNS4_10UnderscoreESY_SY_EEEEENS4_23SM90_TMA_LOAD_MULTICASTENS4_14ComposedLayoutINS4_7SwizzleILi3ELi4ELi3EEENS4_18smem_ptr_flag_bitsILi32EEENST_INS5_IJNSA_ILi8EEENSA_ILi32EEEEEENS5_IJS18_SC_EEEEEEEvNS4_8identityES11_S1C_vS1D_EENS_8epilogue10collective6detail29Sm90TmaWarpSpecializedAdapterINS1G_15DefaultEpilogueISJ_SK_SK_NS1F_6thread17LinearCombinationISJ_Li1EffLNS1K_9ScaleType4KindE0ELNS_15FloatRoundStyleE2ESJ_EENS1_15EpilogueDefaultEEEEEvvEEEEvNT_6ParamsE,"aw",@nobits
	.sectionflags	@""
	.align	16
	.zero		1024


//--------------------- .nv.shared.reserved.0     --------------------------
	.section	.nv.shared.reserved.0,"aw",@nobits
	.weak		__nv_reservedSMEM_offset_0_alias
	.size		__nv_reservedSMEM_offset_0_alias, 0, 0
	.other		__nv_reservedSMEM_offset_0_alias,@"STO_CUDA_RESERVED_SHARED STV_DEFAULT"
__nv_reservedSMEM_offset_0_alias:
	.zero		0


//--------------------- .nv.global                --------------------------
	.section	.nv.global,"aw",@nobits
.nv.global:
	.type		_ZN39_INTERNAL_d3b7cd2b_4_k_cu_fb8b9495_69954cute1_E,@object
	.size		_ZN39_INTERNAL_d3b7cd2b_4_k_cu_fb8b9495_69954cute1_E,(_ZN39_INTERNAL_d3b7cd2b_4_k_cu_fb8b9495_69954cuda3std3__45__cpo6cbeginE - _ZN39_INTERNAL_d3b7cd2b_4_k_cu_fb8b9495_69954cute1_E)
_ZN39_INTERNAL_d3b7cd2b_4_k_cu_fb8b9495_69954cute1_E:
	.zero		1
	.type		_ZN39_INTERNAL_d3b7cd2b_4_k_cu_fb8b9495_69954cuda3std3__45__cpo6cbeginE,@object
	.size		_ZN39_INTERNAL_d3b7cd2b_4_k_cu_fb8b9495_69954cuda3std3__45__cpo6cbeginE,(_ZN39_INTERNAL_d3b7cd2b_4_k_cu_fb8b9495_69954cuda3std3__48in_placeE - _ZN39_INTERNAL_d3b7cd2b_4_k_cu_fb8b9495_69954cuda3std3__45__cpo6cbeginE)
_ZN39_INTERNAL_d3b7cd2b_4_k_cu_fb8b9495_69954cuda3std3__45__cpo6cbeginE:
	.zero		1
	.type		_ZN39_INTERNAL_d3b7cd2b_4_k_cu_fb8b9495_69954cuda3std3__48in_placeE,@object
	.size		_ZN39_INTERNAL_d3b7cd2b_4_k_cu_fb8b9495_69954cuda3std3__48in_placeE,(_ZN39_INTERNAL_d3b7cd2b_4_k_cu_fb8b9495_69954cuda3std6ranges3__45__cpo9iter_moveE - _ZN39_INTERNAL_d3b7cd2b_4_k_cu_fb8b9495_69954cuda3std3__48in_placeE)
_ZN39_INTERNAL_d3b7cd2b_4_k_cu_fb8b9495_69954cuda3std3__48in_placeE:
	.zero		1
	.type		_ZN39_INTERNAL_d3b7cd2b_4_k_cu_fb8b9495_69954cuda3std6ranges3__45__cpo9iter_moveE,@object
	.size		_ZN39_INTERNAL_d3b7cd2b_4_k_cu_fb8b9495_69954cuda3std6ranges3__45__cpo9iter_moveE,(_ZN39_INTERNAL_d3b7cd2b_4_k_cu_fb8b9495_69954cuda3std3__45__cpo5beginE - _ZN39_INTERNAL_d3b7cd2b_4_k_cu_fb8b9495_69954cuda3std6ranges3__45__cpo9iter_moveE)
_ZN39_INTERNAL_d3b7cd2b_4_k_cu_fb8b9495_69954cuda3std6ranges3__45__cpo9iter_moveE:
	.zero		1
	.type		_ZN39_INTERNAL_d3b7cd2b_4_k_cu_fb8b9495_69954cuda3std3__45__cpo5beginE,@object
	.size		_ZN39_INTERNAL_d3b7cd2b_4_k_cu_fb8b9495_69954cuda3std3__45__cpo5beginE,(_ZN39_INTERNAL_d3b7cd2b_4_k_cu_fb8b9495_69954cuda3std3__441_GLOBAL__N__d3b7cd2b_4_k_cu_fb8b9495_69956ignoreE - _ZN39_INTERNAL_d3b7cd2b_4_k_cu_fb8b9495_69954cuda3std3__45__cpo5beginE)
_ZN39_INTERNAL_d3b7cd2b_4_k_cu_fb8b9495_69954cuda3std3__45__cpo5beginE:
	.zero		1
	.type		_ZN39_INTERNAL_d3b7cd2b_4_k_cu_fb8b9495_69954cuda3std3__441_GLOBAL__N__d3b7cd2b_4_k_cu_fb8b9495_69956ignoreE,@object
	.size		_ZN39_INTERNAL_d3b7cd2b_4_k_cu_fb8b9495_69954cuda3std3__441_GLOBAL__N__d3b7cd2b_4_k_cu_fb8b9495_69956ignoreE,(_ZN39_INTERNAL_d3b7cd2b_4_k_cu_fb8b9495_69954cute7productE - _ZN39_INTERNAL_d3b7cd2b_4_k_cu_fb8b9495_69954cuda3std3__441_GLOBAL__N__d3b7cd2b_4_k_cu_fb8b9495_69956ignoreE)
_ZN39_INTERNAL_d3b7cd2b_4_k_cu_fb8b9495_69954cuda3std3__441_GLOBAL__N__d3b7cd2b_4_k_cu_fb8b9495_69956ignoreE:
	.zero		1
	.type		_ZN39_INTERNAL_d3b7cd2b_4_k_cu_fb8b9495_69954cute7productE,@object
	.size		_ZN39_INTERNAL_d3b7cd2b_4_k_cu_fb8b9495_69954cute7productE,(_ZN39_INTERNAL_d3b7cd2b_4_k_cu_fb8b9495_69954cuda3std3__45__cpo3endE - _ZN39_INTERNAL_d3b7cd2b_4_k_cu_fb8b9495_69954cute7productE)
_ZN39_INTERNAL_d3b7cd2b_4_k_cu_fb8b9495_69954cute7productE:
	.zero		1
	.type		_ZN39_INTERNAL_d3b7cd2b_4_k_cu_fb8b9495_69954cuda3std3__45__cpo3endE,@object
	.size		_ZN39_INTERNAL_d3b7cd2b_4_k_cu_fb8b9495_69954cuda3std3__45__cpo3endE,(_ZN39_INTERNAL_d3b7cd2b_4_k_cu_fb8b9495_69954cuda3std3__419piecewise_constructE - _ZN39_INTERNAL_d3b7cd2b_4_k_cu_fb8b9495_69954cuda3std3__45__cpo3endE)
_ZN39_INTERNAL_d3b7cd2b_4_k_cu_fb8b9495_69954cuda3std3__45__cpo3endE:
	.zero		1
	.type		_ZN39_INTERNAL_d3b7cd2b_4_k_cu_fb8b9495_69954cuda3std3__419piecewise_constructE,@object
	.size		_ZN39_INTERNAL_d3b7cd2b_4_k_cu_fb8b9495_69954cuda3std3__419piecewise_constructE,(_ZN39_INTERNAL_d3b7cd2b_4_k_cu_fb8b9495_69954cuda3std3__45__cpo4cendE - _ZN39_INTERNAL_d3b7cd2b_4_k_cu_fb8b9495_69954cuda3std3__419piecewise_constructE)
_ZN39_INTERNAL_d3b7cd2b_4_k_cu_fb8b9495_69954cuda3std3__419piecewise_constructE:
	.zero		1
	.type		_ZN39_INTERNAL_d3b7cd2b_4_k_cu_fb8b9495_69954cuda3std3__45__cpo4cendE,@object
	.size		_ZN39_INTERNAL_d3b7cd2b_4_k_cu_fb8b9495_69954cuda3std3__45__cpo4cendE,(_ZN39_INTERNAL_d3b7cd2b_4_k_cu_fb8b9495_69954cuda3std6ranges3__45__cpo4swapE - _ZN39_INTERNAL_d3b7cd2b_4_k_cu_fb8b9495_69954cuda3std3__45__cpo4cendE)
_ZN39_INTERNAL_d3b7cd2b_4_k_cu_fb8b9495_69954cuda3std3__45__cpo4cendE:
	.zero		1
	.type		_ZN39_INTERNAL_d3b7cd2b_4_k_cu_fb8b9495_69954cuda3std6ranges3__45__cpo4swapE,@object
	.size		_ZN39_INTERNAL_d3b7cd2b_4_k_cu_fb8b9495_69954cuda3std6ranges3__45__cpo4swapE,(.L_8 - _ZN39_INTERNAL_d3b7cd2b_4_k_cu_fb8b9495_69954cuda3std6ranges3__45__cpo4swapE)
_ZN39_INTERNAL_d3b7cd2b_4_k_cu_fb8b9495_69954cuda3std6ranges3__45__cpo4swapE:
	.zero		1
.L_8:


//--------------------- .nv.constant0._ZN7cutlass13device_kernelINS_4gemm6kernel13GemmUniversalIN4cute5tupleIJiiiiEEENS1_10collective13CollectiveMmaINS1_34MainloopSm90TmaGmmaWarpSpecializedILi3ENS5_IJNS4_1CILi2EEESB_NSA_ILi1EEEEEENS1_35KernelTmaWarpSpecializedCooperativeEEENS5_IJNSA_ILi128EEENSA_ILi64EEESG_EEENS_10tfloat32_tENS5_IJlSC_lEEESJ_SK_NS4_8TiledMMAINS4_8MMA_AtomIJNS4_4SM904GMMA29MMA_64x64x8_F32TF32TF32_SS_TNILNSO_7ScaleInE1ELSQ_1EEEEEENS4_6LayoutINS5_IJSB_SC_SC_EEENS5_IJSC_NSA_ILi0EEESV_EEEEENS5_IJNS4_10UnderscoreESY_SY_EEEEENS4_23SM90_TMA_LOAD_MULTICASTENS4_14ComposedLayoutINS4_7SwizzleILi3ELi4ELi3EEENS4_18smem_ptr_flag_bitsILi32EEENST_INS5_IJNSA_ILi8EEENSA_ILi32EEEEEENS5_IJS18_SC_EEEEEEEvNS4_8identityES11_S1C_vS1D_EENS_8epilogue10collective6detail29Sm90TmaWarpSpecializedAdapterINS1G_15DefaultEpilogueISJ_SK_SK_NS1F_6thread17LinearCombinationISJ_Li1EffLNS1K_9ScaleType4KindE0ELNS_15FloatRoundStyleE2ESJ_EENS1_15EpilogueDefaultEEEEEvvEEEEvNT_6ParamsE --------------------------
	.section	.nv.constant0._ZN7cutlass13device_kernelINS_4gemm6kernel13GemmUniversalIN4cute5tupleIJiiiiEEENS1_10collective13CollectiveMmaINS1_34MainloopSm90TmaGmmaWarpSpecializedILi3ENS5_IJNS4_1CILi2EEESB_NSA_ILi1EEEEEENS1_35KernelTmaWarpSpecializedCooperativeEEENS5_IJNSA_ILi128EEENSA_ILi64EEESG_EEENS_10tfloat32_tENS5_IJlSC_lEEESJ_SK_NS4_8TiledMMAINS4_8MMA_AtomIJNS4_4SM904GMMA29MMA_64x64x8_F32TF32TF32_SS_TNILNSO_7ScaleInE1ELSQ_1EEEEEENS4_6LayoutINS5_IJSB_SC_SC_EEENS5_IJSC_NSA_ILi0EEESV_EEEEENS5_IJNS4_10UnderscoreESY_SY_EEEEENS4_23SM90_TMA_LOAD_MULTICASTENS4_14ComposedLayoutINS4_7SwizzleILi3ELi4ELi3EEENS4_18smem_ptr_flag_bitsILi32EEENST_INS5_IJNSA_ILi8EEENSA_ILi32EEEEEENS5_IJS18_SC_EEEEEEEvNS4_8identityES11_S1C_vS1D_EENS_8epilogue10collective6detail29Sm90TmaWarpSpecializedAdapterINS1G_15DefaultEpilogueISJ_SK_SK_NS1F_6thread17LinearCombinationISJ_Li1EffLNS1K_9ScaleType4KindE0ELNS_15FloatRoundStyleE2ESJ_EENS1_15EpilogueDefaultEEEEEvvEEEEvNT_6ParamsE,"a",@progbits
	.sectionflags	@""
	.align	4
.nv.constant0._ZN7cutlass13device_kernelINS_4gemm6kernel13GemmUniversalIN4cute5tupleIJiiiiEEENS1_10collective13CollectiveMmaINS1_34MainloopSm90TmaGmmaWarpSpecializedILi3ENS5_IJNS4_1CILi2EEESB_NSA_ILi1EEEEEENS1_35KernelTmaWarpSpecializedCooperativeEEENS5_IJNSA_ILi128EEENSA_ILi64EEESG_EEENS_10tfloat32_tENS5_IJlSC_lEEESJ_SK_NS4_8TiledMMAINS4_8MMA_AtomIJNS4_4SM904GMMA29MMA_64x64x8_F32TF32TF32_SS_TNILNSO_7ScaleInE1ELSQ_1EEEEEENS4_6LayoutINS5_IJSB_SC_SC_EEENS5_IJSC_NSA_ILi0EEESV_EEEEENS5_IJNS4_10UnderscoreESY_SY_EEEEENS4_23SM90_TMA_LOAD_MULTICASTENS4_14ComposedLayoutINS4_7SwizzleILi3ELi4ELi3EEENS4_18smem_ptr_flag_bitsILi32EEENST_INS5_IJNSA_ILi8EEENSA_ILi32EEEEEENS5_IJS18_SC_EEEEEEEvNS4_8identityES11_S1C_vS1D_EENS_8epilogue10collective6detail29Sm90TmaWarpSpecializedAdapterINS1G_15DefaultEpilogueISJ_SK_SK_NS1F_6thread17LinearCombinationISJ_Li1EffLNS1K_9ScaleType4KindE0ELNS_15FloatRoundStyleE2ESJ_EENS1_15EpilogueDefaultEEEEEvvEEEEvNT_6ParamsE:
	.zero		1664


//--------------------- SYMBOLS --------------------------

	.type		.nv.reservedSmem.offset0,@object
	.size		.nv.reservedSmem.offset0,0x4
	.type		__assertfail,@function
